	.target	sm_90a

	.elftype	@"ET_EXEC"


//--------------------- .note.nv.tkinfo           --------------------------
	.section	.note.nv.tkinfo,"",@"SHT_NOTE"
	.sectionflags	@"SHF_NOTE_NV_TKINFO"
	.tkinfo
        /*0018*/ 	.word	0x00000002
        /*0030*/ 	.string	""
        /*0030*/ 	.string	"ptxas"
        /*0030*/ 	.string	"Cuda compilation tools, release 13.0, V13.0.88"
        /*0030*/ 	.string	"Build cuda_13.0.r13.0/compiler.36424714_0"
        /*0030*/ 	.string	"-arch sm_90a -m 64 "



//--------------------- .note.nv.cuinfo           --------------------------
	.section	.note.nv.cuinfo,"",@"SHT_NOTE"
	.sectionflags	@"SHF_NOTE_NV_CUINFO"
        /*0018*/ 	.short	0x0002
        /*001a*/ 	.short	0x005a
        /*001c*/ 	.short	0x0082
	.zero		2


//--------------------- .nv.info                  --------------------------
	.section	.nv.info,"",@"SHT_CUDA_INFO"
	.align	4


	//----- nvinfo : EIATTR_REGCOUNT
	.align		4
        /*0000*/ 	.byte	0x04, 0x2f
        /*0002*/ 	.short	(.L_15 - .L_14)
	.align		4
.L_14:
        /*0004*/ 	.word	index@(_ZN7cutlass13device_kernelINS_4gemm6kernel13GemmUniversalIN4cute5tupleIJiiiiEEENS1_10collective13CollectiveMmaINS1_34MainloopSm90TmaGmmaWarpSpecializedILi13ENS5_IJNS4_1CILi1EEESB_SB_EEENS1_35KernelTmaWarpSpecializedCooperativeEEENS5_IJNSA_ILi256EEENSA_ILi16EEENSA_ILi64EEEEEEaNS5_IJlSB_lEEEaSJ_NS4_8TiledMMAINS4_8MMA_AtomIJNS4_4SM904GMMA26MMA_64x16x32_S32S8S8_SS_TNEEEENS4_6LayoutINS5_IJNSA_ILi2EEESB_SB_EEENS5_IJSB_NSA_ILi0EEEST_EEEEENS5_IJNS4_10UnderscoreESW_SW_EEEEENS4_13SM90_TMA_LOADENS4_14ComposedLayoutINS4_7SwizzleILi2ELi4ELi3EEENS4_18smem_ptr_flag_bitsILi8EEENSQ_INS5_IJNSA_ILi8EEESH_EEENS5_IJSH_SB_EEEEEEEvNS4_8identityESZ_S19_vS1A_EENS_8epilogue10collective6detail29Sm90TmaWarpSpecializedAdapterINS1D_15DefaultEpilogueIaSJ_SJ_NS1C_6thread17LinearCombinationIaLi1EiiLNS1H_9ScaleType4KindE0ELNS_15FloatRoundStyleE2EaEENS1_15EpilogueDefaultEEEEEvvEEEEvNT_6ParamsE)
        /*0008*/ 	.word	0x000000a8


	//----- nvinfo : EIATTR_FRAME_SIZE
	.align		4
.L_15:
        /*000c*/ 	.byte	0x04, 0x11
        /*000e*/ 	.short	(.L_17 - .L_16)
	.align		4
.L_16:
        /*0010*/ 	.word	index@(_ZN7cutlass13device_kernelINS_4gemm6kernel13GemmUniversalIN4cute5tupleIJiiiiEEENS1_10collective13CollectiveMmaINS1_34MainloopSm90TmaGmmaWarpSpecializedILi13ENS5_IJNS4_1CILi1EEESB_SB_EEENS1_35KernelTmaWarpSpecializedCooperativeEEENS5_IJNSA_ILi256EEENSA_ILi16EEENSA_ILi64EEEEEEaNS5_IJlSB_lEEEaSJ_NS4_8TiledMMAINS4_8MMA_AtomIJNS4_4SM904GMMA26MMA_64x16x32_S32S8S8_SS_TNEEEENS4_6LayoutINS5_IJNSA_ILi2EEESB_SB_EEENS5_IJSB_NSA_ILi0EEEST_EEEEENS5_IJNS4_10UnderscoreESW_SW_EEEEENS4_13SM90_TMA_LOADENS4_14ComposedLayoutINS4_7SwizzleILi2ELi4ELi3EEENS4_18smem_ptr_flag_bitsILi8EEENSQ_INS5_IJNSA_ILi8EEESH_EEENS5_IJSH_SB_EEEEEEEvNS4_8identityESZ_S19_vS1A_EENS_8epilogue10collective6detail29Sm90TmaWarpSpecializedAdapterINS1D_15DefaultEpilogueIaSJ_SJ_NS1C_6thread17LinearCombinationIaLi1EiiLNS1H_9ScaleType4KindE0ELNS_15FloatRoundStyleE2EaEENS1_15EpilogueDefaultEEEEEvvEEEEvNT_6ParamsE)
        /*0014*/ 	.word	0x00000000


	//----- nvinfo : EIATTR_MIN_STACK_SIZE
	.align		4
.L_17:
        /*0018*/ 	.byte	0x04, 0x12
        /*001a*/ 	.short	(.L_19 - .L_18)
	.align		4
.L_18:
        /*001c*/ 	.word	index@(_ZN7cutlass13device_kernelINS_4gemm6kernel13GemmUniversalIN4cute5tupleIJiiiiEEENS1_10collective13CollectiveMmaINS1_34MainloopSm90TmaGmmaWarpSpecializedILi13ENS5_IJNS4_1CILi1EEESB_SB_EEENS1_35KernelTmaWarpSpecializedCooperativeEEENS5_IJNSA_ILi256EEENSA_ILi16EEENSA_ILi64EEEEEEaNS5_IJlSB_lEEEaSJ_NS4_8TiledMMAINS4_8MMA_AtomIJNS4_4SM904GMMA26MMA_64x16x32_S32S8S8_SS_TNEEEENS4_6LayoutINS5_IJNSA_ILi2EEESB_SB_EEENS5_IJSB_NSA_ILi0EEEST_EEEEENS5_IJNS4_10UnderscoreESW_SW_EEEEENS4_13SM90_TMA_LOADENS4_14ComposedLayoutINS4_7SwizzleILi2ELi4ELi3EEENS4_18smem_ptr_flag_bitsILi8EEENSQ_INS5_IJNSA_ILi8EEESH_EEENS5_IJSH_SB_EEEEEEEvNS4_8identityESZ_S19_vS1A_EENS_8epilogue10collective6detail29Sm90TmaWarpSpecializedAdapterINS1D_15DefaultEpilogueIaSJ_SJ_NS1C_6thread17LinearCombinationIaLi1EiiLNS1H_9ScaleType4KindE0ELNS_15FloatRoundStyleE2EaEENS1_15EpilogueDefaultEEEEEvvEEEEvNT_6ParamsE)
        /*0020*/ 	.word	0x00000000
.L_19:


//--------------------- .nv.compat                --------------------------
	.section	.nv.compat,"",@"SHT_CUDA_COMPAT_INFO"
	.align	4
        /*0000*/ 	.byte	0x02, 0x09, 0x01, 0x00, 0x02, 0x02, 0x04, 0x00, 0x02, 0x05, 0x05, 0x00, 0x03, 0x07, 0x01, 0x01
        /*0010*/ 	.byte	0x02, 0x03, 0x01, 0x00, 0x02, 0x06, 0x01, 0x00, 0x04, 0x0b, 0x08, 0x00, 0x00, 0x00, 0x00, 0x00
        /*0020*/ 	.byte	0x00, 0x00, 0x00, 0x00


//--------------------- .nv.info._ZN7cutlass13device_kernelINS_4gemm6kernel13GemmUniversalIN4cute5tupleIJiiiiEEENS1_10collective13CollectiveMmaINS1_34MainloopSm90TmaGmmaWarpSpecializedILi13ENS5_IJNS4_1CILi1EEESB_SB_EEENS1_35KernelTmaWarpSpecializedCooperativeEEENS5_IJNSA_ILi256EEENSA_ILi16EEENSA_ILi64EEEEEEaNS5_IJlSB_lEEEaSJ_NS4_8TiledMMAINS4_8MMA_AtomIJNS4_4SM904GMMA26MMA_64x16x32_S32S8S8_SS_TNEEEENS4_6LayoutINS5_IJNSA_ILi2EEESB_SB_EEENS5_IJSB_NSA_ILi0EEEST_EEEEENS5_IJNS4_10UnderscoreESW_SW_EEEEENS4_13SM90_TMA_LOADENS4_14ComposedLayoutINS4_7SwizzleILi2ELi4ELi3EEENS4_18smem_ptr_flag_bitsILi8EEENSQ_INS5_IJNSA_ILi8EEESH_EEENS5_IJSH_SB_EEEEEEEvNS4_8identityESZ_S19_vS1A_EENS_8epilogue10collective6detail29Sm90TmaWarpSpecializedAdapterINS1D_15DefaultEpilogueIaSJ_SJ_NS1C_6thread17LinearCombinationIaLi1EiiLNS1H_9ScaleType4KindE0ELNS_15FloatRoundStyleE2EaEENS1_15EpilogueDefaultEEEEEvvEEEEvNT_6ParamsE --------------------------
	.section	.nv.info._ZN7cutlass13device_kernelINS_4gemm6kernel13GemmUniversalIN4cute5tupleIJiiiiEEENS1_10collective13CollectiveMmaINS1_34MainloopSm90TmaGmmaWarpSpecializedILi13ENS5_IJNS4_1CILi1EEESB_SB_EEENS1_35KernelTmaWarpSpecializedCooperativeEEENS5_IJNSA_ILi256EEENSA_ILi16EEENSA_ILi64EEEEEEaNS5_IJlSB_lEEEaSJ_NS4_8TiledMMAINS4_8MMA_AtomIJNS4_4SM904GMMA26MMA_64x16x32_S32S8S8_SS_TNEEEENS4_6LayoutINS5_IJNSA_ILi2EEESB_SB_EEENS5_IJSB_NSA_ILi0EEEST_EEEEENS5_IJNS4_10UnderscoreESW_SW_EEEEENS4_13SM90_TMA_LOADENS4_14ComposedLayoutINS4_7SwizzleILi2ELi4ELi3EEENS4_18smem_ptr_flag_bitsILi8EEENSQ_INS5_IJNSA_ILi8EEESH_EEENS5_IJSH_SB_EEEEEEEvNS4_8identityESZ_S19_vS1A_EENS_8epilogue10collective6detail29Sm90TmaWarpSpecializedAdapterINS1D_15DefaultEpilogueIaSJ_SJ_NS1C_6thread17LinearCombinationIaLi1EiiLNS1H_9ScaleType4KindE0ELNS_15FloatRoundStyleE2EaEENS1_15EpilogueDefaultEEEEEvvEEEEvNT_6ParamsE,"",@"SHT_CUDA_INFO"
	.sectionflags	@""
	.align	4


	//----- nvinfo : EIATTR_CUDA_API_VERSION
	.align		4
        /*0000*/ 	.byte	0x04, 0x37
        /*0002*/ 	.short	(.L_21 - .L_20)
.L_20:
        /*0004*/ 	.word	0x00000082


	//----- nvinfo : EIATTR_KPARAM_INFO
	.align		4
.L_21:
        /*0008*/ 	.byte	0x04, 0x17
        /*000a*/ 	.short	(.L_23 - .L_22)
.L_22:
        /*000c*/ 	.word	0x00000000
        /*0010*/ 	.short	0x0000
        /*0012*/ 	.short	0x0070
        /*0014*/ 	.byte	0x00, 0xf0, 0x01, 0x10


	//----- nvinfo : EIATTR_SPARSE_MMA_MASK
	.align		4
.L_23:
        /*0018*/ 	.byte	0x03, 0x50
        /*001a*/ 	.short	0x0000


	//----- nvinfo : EIATTR_MAXREG_COUNT
	.align		4
        /*001c*/ 	.byte	0x03, 0x1b
        /*001e*/ 	.short	0x00a8


	//----- nvinfo : EIATTR_NUM_BARRIERS
	.align		4
        /*0020*/ 	.byte	0x02, 0x4c
        /*0022*/ 	.byte	0x01
	.zero		1


	//----- nvinfo : EIATTR_EXTERNS
	.align		4
        /*0024*/ 	.byte	0x04, 0x0f
        /*0026*/ 	.short	(.L_25 - .L_24)


	//   ....[0]....
	.align		4
.L_24:
        /*0028*/ 	.word	index@(__assertfail)


	//----- nvinfo : EIATTR_MERCURY_ISA_VERSION
	.align		4
.L_25:
        /*002c*/ 	.byte	0x03, 0x5f
        /*002e*/ 	.short	0x0101


	//----- nvinfo : EIATTR_INT_WARP_WIDE_INSTR_OFFSETS
	.align		4
        /*0030*/ 	.byte	0x04, 0x31
        /*0032*/ 	.short	(.L_27 - .L_26)


	//   ....[0]....
.L_26:
        /*0034*/ 	.word	0x00000520


	//   ....[1]....
        /*0038*/ 	.word	0x00000530


	//   ....[2]....
        /*003c*/ 	.word	0x00000620


	//----- nvinfo : EIATTR_COOP_GROUP_MASK_REGIDS
	.align		4
.L_27:
        /*0040*/ 	.byte	0x04, 0x29
        /*0042*/ 	.short	(.L_29 - .L_28)


	//   ....[0]....
.L_28:
        /*0044*/ 	.word	0xffffffff


	//   ....[1]....
        /*0048*/ 	.word	0xffffffff


	//   ....[2]....
        /*004c*/ 	.word	0xffffffff


	//   ....[3]....
        /*0050*/ 	.word	0xffffffff


	//   ....[4]....
        /*0054*/ 	.word	0xffffffff


	//----- nvinfo : EIATTR_COOP_GROUP_INSTR_OFFSETS
	.align		4
.L_29:
        /*0058*/ 	.byte	0x04, 0x28
        /*005a*/ 	.short	(.L_31 - .L_30)


	//   ....[0]....
.L_30:
        /*005c*/ 	.word	0x00000060


	//   ....[1]....
        /*0060*/ 	.word	0x00000070


	//   ....[2]....
        /*0064*/ 	.word	0x00000130


	//   ....[3]....
        /*0068*/ 	.word	0x00000410


	//   ....[4]....
        /*006c*/ 	.word	0x000010f0


	//----- nvinfo : EIATTR_REG_RECONFIG
	.align		4
.L_31:
        /*0070*/ 	.byte	0x01, 0x54
	.zero		2


	//----- nvinfo : EIATTR_SYSCALL_OFFSETS
	.align		4
        /*0074*/ 	.byte	0x04, 0x46
        /*0076*/ 	.short	(.L_33 - .L_32)


	//   ....[0]....
.L_32:
        /*0078*/ 	.word	0x000012c0


	//----- nvinfo : EIATTR_MBARRIER_INSTR_OFFSETS
	.align		4
.L_33:
        /*007c*/ 	.byte	0x04, 0x39
        /*007e*/ 	.short	(.L_35 - .L_34)


	//   ....[0]....
.L_34:
        /*0080*/ 	.word	0x00000250
        /*0084*/ 	.word	0x000000ff
        /*0088*/ 	.word	0x00000000
        /*008c*/ 	.short	0x0100
        /*008e*/ 	.byte	0x08
	.zero		1


	//   ....[1]....
        /*0090*/ 	.word	0x00000260
        /*0094*/ 	.word	0x000000ff
        /*0098*/ 	.word	0x00000068
        /*009c*/ 	.short	0x0100
        /*009e*/ 	.byte	0x08
	.zero		1


	//   ....[2]....
        /*00a0*/ 	.word	0x00000270
        /*00a4*/ 	.word	0x000000ff
        /*00a8*/ 	.word	0x00000008
        /*00ac*/ 	.short	0x0100
        /*00ae*/ 	.byte	0x08
	.zero		1


	//   ....[3]....
        /*00b0*/ 	.word	0x00000280
        /*00b4*/ 	.word	0x000000ff
        /*00b8*/ 	.word	0x00000070
        /*00bc*/ 	.short	0x0100
        /*00be*/ 	.byte	0x08
	.zero		1


	//   ....[4]....
        /*00c0*/ 	.word	0x00000290
        /*00c4*/ 	.word	0x000000ff
        /*00c8*/ 	.word	0x00000010
        /*00cc*/ 	.short	0x0100
        /*00ce*/ 	.byte	0x08
	.zero		1


	//   ....[5]....
        /*00d0*/ 	.word	0x000002a0
        /*00d4*/ 	.word	0x000000ff
        /*00d8*/ 	.word	0x00000078
        /*00dc*/ 	.short	0x0100
        /*00de*/ 	.byte	0x08
	.zero		1


	//   ....[6]....
        /*00e0*/ 	.word	0x000002b0
        /*00e4*/ 	.word	0x000000ff
        /*00e8*/ 	.word	0x00000018
        /*00ec*/ 	.short	0x0100
        /*00ee*/ 	.byte	0x08
	.zero		1


	//   ....[7]....
        /*00f0*/ 	.word	0x000002c0
        /*00f4*/ 	.word	0x000000ff
        /*00f8*/ 	.word	0x00000080
        /*00fc*/ 	.short	0x0100
        /*00fe*/ 	.byte	0x08
	.zero		1


	//   ....[8]....
        /*0100*/ 	.word	0x000002d0
        /*0104*/ 	.word	0x000000ff
        /*0108*/ 	.word	0x00000020
        /*010c*/ 	.short	0x0100
        /*010e*/ 	.byte	0x08
	.zero		1


	//   ....[9]....
        /*0110*/ 	.word	0x000002e0
        /*0114*/ 	.word	0x000000ff
        /*0118*/ 	.word	0x00000088
        /*011c*/ 	.short	0x0100
        /*011e*/ 	.byte	0x08
	.zero		1


	//   ....[10]....
        /*0120*/ 	.word	0x000002f0
        /*0124*/ 	.word	0x000000ff
        /*0128*/ 	.word	0x00000028
        /*012c*/ 	.short	0x0100
        /*012e*/ 	.byte	0x08
	.zero		1


	//   ....[11]....
        /*0130*/ 	.word	0x00000300
        /*0134*/ 	.word	0x000000ff
        /*0138*/ 	.word	0x00000090
        /*013c*/ 	.short	0x0100
        /*013e*/ 	.byte	0x08
	.zero		1


	//   ....[12]....
        /*0140*/ 	.word	0x00000310
        /*0144*/ 	.word	0x000000ff
        /*0148*/ 	.word	0x00000030
        /*014c*/ 	.short	0x0100
        /*014e*/ 	.byte	0x08
	.zero		1


	//   ....[13]....
        /*0150*/ 	.word	0x00000320
        /*0154*/ 	.word	0x000000ff
        /*0158*/ 	.word	0x00000098
        /*015c*/ 	.short	0x0100
        /*015e*/ 	.byte	0x08
	.zero		1


	//   ....[14]....
        /*0160*/ 	.word	0x00000330
        /*0164*/ 	.word	0x000000ff
        /*0168*/ 	.word	0x00000038
        /*016c*/ 	.short	0x0100
        /*016e*/ 	.byte	0x08
	.zero		1


	//   ....[15]....
        /*0170*/ 	.word	0x00000340
        /*0174*/ 	.word	0x000000ff
        /*0178*/ 	.word	0x000000a0
        /*017c*/ 	.short	0x0100
        /*017e*/ 	.byte	0x08
	.zero		1


	//   ....[16]....
        /*0180*/ 	.word	0x00000350
        /*0184*/ 	.word	0x000000ff
        /*0188*/ 	.word	0x00000040
        /*018c*/ 	.short	0x0100
        /*018e*/ 	.byte	0x08
	.zero		1


	//   ....[17]....
        /*0190*/ 	.word	0x00000360
        /*0194*/ 	.word	0x000000ff
        /*0198*/ 	.word	0x000000a8
        /*019c*/ 	.short	0x0100
        /*019e*/ 	.byte	0x08
	.zero		1


	//   ....[18]....
        /*01a0*/ 	.word	0x00000370
        /*01a4*/ 	.word	0x000000ff
        /*01a8*/ 	.word	0x00000048
        /*01ac*/ 	.short	0x0100
        /*01ae*/ 	.byte	0x08
	.zero		1


	//   ....[19]....
        /*01b0*/ 	.word	0x00000380
        /*01b4*/ 	.word	0x000000ff
        /*01b8*/ 	.word	0x000000b0
        /*01bc*/ 	.short	0x0100
        /*01be*/ 	.byte	0x08
	.zero		1


	//   ....[20]....
        /*01c0*/ 	.word	0x00000390
        /*01c4*/ 	.word	0x000000ff
        /*01c8*/ 	.word	0x00000050
        /*01cc*/ 	.short	0x0100
        /*01ce*/ 	.byte	0x08
	.zero		1


	//   ....[21]....
        /*01d0*/ 	.word	0x000003a0
        /*01d4*/ 	.word	0x000000ff
        /*01d8*/ 	.word	0x000000b8
        /*01dc*/ 	.short	0x0100
        /*01de*/ 	.byte	0x08
	.zero		1


	//   ....[22]....
        /*01e0*/ 	.word	0x000003b0
        /*01e4*/ 	.word	0x000000ff
        /*01e8*/ 	.word	0x00000058
        /*01ec*/ 	.short	0x0100
        /*01ee*/ 	.byte	0x08
	.zero		1


	//   ....[23]....
        /*01f0*/ 	.word	0x000003c0
        /*01f4*/ 	.word	0x000000ff
        /*01f8*/ 	.word	0x000000c0
        /*01fc*/ 	.short	0x0100
        /*01fe*/ 	.byte	0x08
	.zero		1


	//   ....[24]....
        /*0200*/ 	.word	0x000003d0
        /*0204*/ 	.word	0x000000ff
        /*0208*/ 	.word	0x00000060
        /*020c*/ 	.short	0x0100
        /*020e*/ 	.byte	0x08
	.zero		1


	//   ....[25]....
        /*0210*/ 	.word	0x000003e0
        /*0214*/ 	.word	0x000000ff
        /*0218*/ 	.word	0x000000c8
        /*021c*/ 	.short	0x0100
        /*021e*/ 	.byte	0x08
	.zero		1


	//   ....[26]....
        /*0220*/ 	.word	0x00000690
        /*0224*/ 	.word	0x000000ff
        /*0228*/ 	.word	0x000000e0
        /*022c*/ 	.short	0x0100
        /*022e*/ 	.byte	0x06
	.zero		1


	//   ....[27]....
        /*0230*/ 	.word	0x000006f0
        /*0234*/ 	.word	0x000000ff
        /*0238*/ 	.word	0x000000e8
        /*023c*/ 	.short	0x0100
        /*023e*/ 	.byte	0x06
	.zero		1


	//   ....[28]....
        /*0240*/ 	.word	0x00001380
        /*0244*/ 	.word	0x00000003
        /*0248*/ 	.word	0x00000000
        /*024c*/ 	.short	0x010a
        /*024e*/ 	.byte	0x3f
	.zero		1


	//   ....[29]....
        /*0250*/ 	.word	0x000013c0
        /*0254*/ 	.word	0x00000003
        /*0258*/ 	.word	0x00000000
        /*025c*/ 	.short	0x010a
        /*025e*/ 	.byte	0x3f
	.zero		1


	//   ....[30]....
        /*0260*/ 	.word	0x00001760
        /*0264*/ 	.word	0x00000005
        /*0268*/ 	.word	0x00000000
        /*026c*/ 	.short	0x010a
        /*026e*/ 	.byte	0x3f
	.zero		1


	//   ....[31]....
        /*0270*/ 	.word	0x000017a0
        /*0274*/ 	.word	0x00000005
        /*0278*/ 	.word	0x00000000
        /*027c*/ 	.short	0x010a
        /*027e*/ 	.byte	0x3f
	.zero		1


	//   ....[32]....
        /*0280*/ 	.word	0x000019e0
        /*0284*/ 	.word	0x00000004
        /*0288*/ 	.word	0x00000000
        /*028c*/ 	.short	0x0101
        /*028e*/ 	.byte	0x3f
	.zero		1


	//   ....[33]....
        /*0290*/ 	.word	0x00001bc0
        /*0294*/ 	.word	0x00000000
        /*0298*/ 	.word	0x00000000
        /*029c*/ 	.short	0x0101
        /*029e*/ 	.byte	0x3f
	.zero		1


	//   ....[34]....
        /*02a0*/ 	.word	0x00003f10
        /*02a4*/ 	.word	0x0000000f
        /*02a8*/ 	.word	0x00000068
        /*02ac*/ 	.short	0x010a
        /*02ae*/ 	.byte	0x3f
	.zero		1


	//   ....[35]....
        /*02b0*/ 	.word	0x000042a0
        /*02b4*/ 	.word	0x00000003
        /*02b8*/ 	.word	0x000000e8
        /*02bc*/ 	.short	0x0101
        /*02be*/ 	.byte	0x3f
	.zero		1


	//   ....[36]....
        /*02c0*/ 	.word	0x000049d0
        /*02c4*/ 	.word	0x00000007
        /*02c8*/ 	.word	0x00000000
        /*02cc*/ 	.short	0x010a
        /*02ce*/ 	.byte	0x3f
	.zero		1


	//   ....[37]....
        /*02d0*/ 	.word	0x00004a50
        /*02d4*/ 	.word	0x00000008
        /*02d8*/ 	.word	0x00000000
        /*02dc*/ 	.short	0x010a
        /*02de*/ 	.byte	0x3f
	.zero		1


	//   ....[38]....
        /*02e0*/ 	.word	0x00004ae0
        /*02e4*/ 	.word	0x00000009
        /*02e8*/ 	.word	0x00000000
        /*02ec*/ 	.short	0x010a
        /*02ee*/ 	.byte	0x3f
	.zero		1


	//   ....[39]....
        /*02f0*/ 	.word	0x00004b70
        /*02f4*/ 	.word	0x00000008
        /*02f8*/ 	.word	0x00000000
        /*02fc*/ 	.short	0x010a
        /*02fe*/ 	.byte	0x3f
	.zero		1


	//   ....[40]....
        /*0300*/ 	.word	0x00004c00
        /*0304*/ 	.word	0x00000009
        /*0308*/ 	.word	0x00000000
        /*030c*/ 	.short	0x010a
        /*030e*/ 	.byte	0x3f
	.zero		1


	//   ....[41]....
        /*0310*/ 	.word	0x00004c90
        /*0314*/ 	.word	0x00000008
        /*0318*/ 	.word	0x00000000
        /*031c*/ 	.short	0x010a
        /*031e*/ 	.byte	0x3f
	.zero		1


	//   ....[42]....
        /*0320*/ 	.word	0x00004d20
        /*0324*/ 	.word	0x00000009
        /*0328*/ 	.word	0x00000000
        /*032c*/ 	.short	0x010a
        /*032e*/ 	.byte	0x3f
	.zero		1


	//   ....[43]....
        /*0330*/ 	.word	0x00004db0
        /*0334*/ 	.word	0x00000008
        /*0338*/ 	.word	0x00000000
        /*033c*/ 	.short	0x010a
        /*033e*/ 	.byte	0x3f
	.zero		1


	//   ....[44]....
        /*0340*/ 	.word	0x00004e40
        /*0344*/ 	.word	0x00000009
        /*0348*/ 	.word	0x00000000
        /*034c*/ 	.short	0x010a
        /*034e*/ 	.byte	0x3f
	.zero		1


	//   ....[45]....
        /*0350*/ 	.word	0x00004ed0
        /*0354*/ 	.word	0x00000008
        /*0358*/ 	.word	0x00000000
        /*035c*/ 	.short	0x010a
        /*035e*/ 	.byte	0x3f
	.zero		1


	//   ....[46]....
        /*0360*/ 	.word	0x00004f60
        /*0364*/ 	.word	0x00000009
        /*0368*/ 	.word	0x00000000
        /*036c*/ 	.short	0x010a
        /*036e*/ 	.byte	0x3f
	.zero		1


	//   ....[47]....
        /*0370*/ 	.word	0x00004ff0
        /*0374*/ 	.word	0x00000006
        /*0378*/ 	.word	0x00000000
        /*037c*/ 	.short	0x010a
        /*037e*/ 	.byte	0x3f
	.zero		1


	//   ....[48]....
        /*0380*/ 	.word	0x00005080
        /*0384*/ 	.word	0x00000003
        /*0388*/ 	.word	0x00000000
        /*038c*/ 	.short	0x010a
        /*038e*/ 	.byte	0x3f
	.zero		1


	//   ....[49]....
        /*0390*/ 	.word	0x000050e0
        /*0394*/ 	.word	0x00000003
        /*0398*/ 	.word	0x00000000
        /*039c*/ 	.short	0x010a
        /*039e*/ 	.byte	0x3f
	.zero		1


	//   ....[50]....
        /*03a0*/ 	.word	0x00005130
        /*03a4*/ 	.word	0x00000005
        /*03a8*/ 	.word	0x00000000
        /*03ac*/ 	.short	0x010a
        /*03ae*/ 	.byte	0x3f
	.zero		1


	//   ....[51]....
        /*03b0*/ 	.word	0x00005200
        /*03b4*/ 	.word	0x0000000f
        /*03b8*/ 	.word	0x00000068
        /*03bc*/ 	.short	0x010a
        /*03be*/ 	.byte	0x3f
	.zero		1


	//   ....[52]....
        /*03c0*/ 	.word	0x000052d0
        /*03c4*/ 	.word	0x00000007
        /*03c8*/ 	.word	0x00000000
        /*03cc*/ 	.short	0x010a
        /*03ce*/ 	.byte	0x3f
	.zero		1


	//   ....[53]....
        /*03d0*/ 	.word	0x00005320
        /*03d4*/ 	.word	0x00000008
        /*03d8*/ 	.word	0x00000000
        /*03dc*/ 	.short	0x010a
        /*03de*/ 	.byte	0x3f
	.zero		1


	//   ....[54]....
        /*03e0*/ 	.word	0x00005370
        /*03e4*/ 	.word	0x00000009
        /*03e8*/ 	.word	0x00000000
        /*03ec*/ 	.short	0x010a
        /*03ee*/ 	.byte	0x3f
	.zero		1


	//   ....[55]....
        /*03f0*/ 	.word	0x000053c0
        /*03f4*/ 	.word	0x00000008
        /*03f8*/ 	.word	0x00000000
        /*03fc*/ 	.short	0x010a
        /*03fe*/ 	.byte	0x3f
	.zero		1


	//   ....[56]....
        /*0400*/ 	.word	0x00005410
        /*0404*/ 	.word	0x00000009
        /*0408*/ 	.word	0x00000000
        /*040c*/ 	.short	0x010a
        /*040e*/ 	.byte	0x3f
	.zero		1


	//   ....[57]....
        /*0410*/ 	.word	0x00005460
        /*0414*/ 	.word	0x00000008
        /*0418*/ 	.word	0x00000000
        /*041c*/ 	.short	0x010a
        /*041e*/ 	.byte	0x3f
	.zero		1


	//   ....[58]....
        /*0420*/ 	.word	0x000054b0
        /*0424*/ 	.word	0x00000009
        /*0428*/ 	.word	0x00000000
        /*042c*/ 	.short	0x010a
        /*042e*/ 	.byte	0x3f
	.zero		1


	//   ....[59]....
        /*0430*/ 	.word	0x00005500
        /*0434*/ 	.word	0x00000008
        /*0438*/ 	.word	0x00000000
        /*043c*/ 	.short	0x010a
        /*043e*/ 	.byte	0x3f
	.zero		1


	//   ....[60]....
        /*0440*/ 	.word	0x00005550
        /*0444*/ 	.word	0x00000009
        /*0448*/ 	.word	0x00000000
        /*044c*/ 	.short	0x010a
        /*044e*/ 	.byte	0x3f
	.zero		1


	//   ....[61]....
        /*0450*/ 	.word	0x000055a0
        /*0454*/ 	.word	0x00000008
        /*0458*/ 	.word	0x00000000
        /*045c*/ 	.short	0x010a
        /*045e*/ 	.byte	0x3f
	.zero		1


	//   ....[62]....
        /*0460*/ 	.word	0x000055f0
        /*0464*/ 	.word	0x00000009
        /*0468*/ 	.word	0x00000000
        /*046c*/ 	.short	0x010a
        /*046e*/ 	.byte	0x3f
	.zero		1


	//   ....[63]....
        /*0470*/ 	.word	0x00005640
        /*0474*/ 	.word	0x00000006
        /*0478*/ 	.word	0x00000000
        /*047c*/ 	.short	0x010a
        /*047e*/ 	.byte	0x3f
	.zero		1


	//----- nvinfo : EIATTR_NUM_MBARRIERS
	.align		4
.L_35:
        /*0480*/ 	.byte	0x03, 0x38
        /*0482*/ 	.short	0x001c


	//----- nvinfo : EIATTR_EXIT_INSTR_OFFSETS
	.align		4
        /*0484*/ 	.byte	0x04, 0x1c
        /*0486*/ 	.short	(.L_37 - .L_36)


	//   ....[0]....
.L_36:
        /*0488*/ 	.word	0x00000740


	//   ....[1]....
        /*048c*/ 	.word	0x00001020


	//   ....[2]....
        /*0490*/ 	.word	0x00003560


	//   ....[3]....
        /*0494*/ 	.word	0x00003bb0


	//   ....[4]....
        /*0498*/ 	.word	0x000050d0


	//----- nvinfo : EIATTR_MAX_THREADS
	.align		4
.L_37:
        /*049c*/ 	.byte	0x04, 0x05
        /*049e*/ 	.short	(.L_39 - .L_38)
.L_38:
        /*04a0*/ 	.word	0x00000180
        /*04a4*/ 	.word	0x00000001
        /*04a8*/ 	.word	0x00000001


	//----- nvinfo : EIATTR_CRS_STACK_SIZE
	.align		4
.L_39:
        /*04ac*/ 	.byte	0x04, 0x1e
        /*04ae*/ 	.short	(.L_41 - .L_40)
.L_40:
        /*04b0*/ 	.word	0x00000000


	//----- nvinfo : EIATTR_CBANK_PARAM_SIZE
	.align		4
.L_41:
        /*04b4*/ 	.byte	0x03, 0x19
        /*04b6*/ 	.short	0x0470


	//----- nvinfo : EIATTR_PARAM_CBANK
	.align		4
        /*04b8*/ 	.byte	0x04, 0x0a
        /*04ba*/ 	.short	(.L_43 - .L_42)
	.align		4
.L_42:
        /*04bc*/ 	.word	index@(.nv.constant0._ZN7cutlass13device_kernelINS_4gemm6kernel13GemmUniversalIN4cute5tupleIJiiiiEEENS1_10collective13CollectiveMmaINS1_34MainloopSm90TmaGmmaWarpSpecializedILi13ENS5_IJNS4_1CILi1EEESB_SB_EEENS1_35KernelTmaWarpSpecializedCooperativeEEENS5_IJNSA_ILi256EEENSA_ILi16EEENSA_ILi64EEEEEEaNS5_IJlSB_lEEEaSJ_NS4_8TiledMMAINS4_8MMA_AtomIJNS4_4SM904GMMA26MMA_64x16x32_S32S8S8_SS_TNEEEENS4_6LayoutINS5_IJNSA_ILi2EEESB_SB_EEENS5_IJSB_NSA_ILi0EEEST_EEEEENS5_IJNS4_10UnderscoreESW_SW_EEEEENS4_13SM90_TMA_LOADENS4_14ComposedLayoutINS4_7SwizzleILi2ELi4ELi3EEENS4_18smem_ptr_flag_bitsILi8EEENSQ_INS5_IJNSA_ILi8EEESH_EEENS5_IJSH_SB_EEEEEEEvNS4_8identityESZ_S19_vS1A_EENS_8epilogue10collective6detail29Sm90TmaWarpSpecializedAdapterINS1D_15DefaultEpilogueIaSJ_SJ_NS1C_6thread17LinearCombinationIaLi1EiiLNS1H_9ScaleType4KindE0ELNS_15FloatRoundStyleE2EaEENS1_15EpilogueDefaultEEEEEvvEEEEvNT_6ParamsE)
        /*04c0*/ 	.short	0x0210
        /*04c2*/ 	.short	0x0470


	//----- nvinfo : EIATTR_SW_WAR
	.align		4
.L_43:
        /*04c4*/ 	.byte	0x04, 0x36
        /*04c6*/ 	.short	(.L_45 - .L_44)
.L_44:
        /*04c8*/ 	.word	0x00000008
.L_45:


//--------------------- .nv.callgraph             --------------------------
	.section	.nv.callgraph,"",@"SHT_CUDA_CALLGRAPH"
	.align	4
	.sectionentsize	8
	.align		4
        /*0000*/ 	.word	0x00000000
	.align		4
        /*0004*/ 	.word	0xffffffff
	.align		4
        /*0008*/ 	.word	index@(_ZN7cutlass13device_kernelINS_4gemm6kernel13GemmUniversalIN4cute5tupleIJiiiiEEENS1_10collective13CollectiveMmaINS1_34MainloopSm90TmaGmmaWarpSpecializedILi13ENS5_IJNS4_1CILi1EEESB_SB_EEENS1_35KernelTmaWarpSpecializedCooperativeEEENS5_IJNSA_ILi256EEENSA_ILi16EEENSA_ILi64EEEEEEaNS5_IJlSB_lEEEaSJ_NS4_8TiledMMAINS4_8MMA_AtomIJNS4_4SM904GMMA26MMA_64x16x32_S32S8S8_SS_TNEEEENS4_6LayoutINS5_IJNSA_ILi2EEESB_SB_EEENS5_IJSB_NSA_ILi0EEEST_EEEEENS5_IJNS4_10UnderscoreESW_SW_EEEEENS4_13SM90_TMA_LOADENS4_14ComposedLayoutINS4_7SwizzleILi2ELi4ELi3EEENS4_18smem_ptr_flag_bitsILi8EEENSQ_INS5_IJNSA_ILi8EEESH_EEENS5_IJSH_SB_EEEEEEEvNS4_8identityESZ_S19_vS1A_EENS_8epilogue10collective6detail29Sm90TmaWarpSpecializedAdapterINS1D_15DefaultEpilogueIaSJ_SJ_NS1C_6thread17LinearCombinationIaLi1EiiLNS1H_9ScaleType4KindE0ELNS_15FloatRoundStyleE2EaEENS1_15EpilogueDefaultEEEEEvvEEEEvNT_6ParamsE)
	.align		4
        /*000c*/ 	.word	index@(__assertfail)
	.align		4
        /*0010*/ 	.word	0x00000000
	.align		4
        /*0014*/ 	.word	0xfffffffe
	.align		4
        /*0018*/ 	.word	0x00000000
	.align		4
        /*001c*/ 	.word	0xfffffffd
	.align		4
        /*0020*/ 	.word	0x00000000
	.align		4
        /*0024*/ 	.word	0xfffffffc


//--------------------- .nv.constant4             --------------------------
	.section	.nv.constant4,"a",@progbits
	.align	8
	.align		8
.nv.constant4:
        /*0000*/ 	.dword	__assertfail
	.align		8
        /*0008*/ 	.dword	__unnamed_1
	.align		8
        /*0010*/ 	.dword	_ZN39_INTERNAL_245870b7_4_k_cu_60db9caa_44694cuda3std3__45__cpo5beginE
	.align		8
        /*0018*/ 	.dword	_ZN39_INTERNAL_245870b7_4_k_cu_60db9caa_44694cuda3std3__45__cpo3endE
	.align		8
        /*0020*/ 	.dword	_ZN39_INTERNAL_245870b7_4_k_cu_60db9caa_44694cuda3std3__45__cpo6cbeginE
	.align		8
        /*0028*/ 	.dword	_ZN39_INTERNAL_245870b7_4_k_cu_60db9caa_44694cuda3std3__45__cpo4cendE
	.align		8
        /*0030*/ 	.dword	_ZN39_INTERNAL_245870b7_4_k_cu_60db9caa_44694cuda3std3__441_GLOBAL__N__245870b7_4_k_cu_60db9caa_44696ignoreE
	.align		8
        /*0038*/ 	.dword	_ZN39_INTERNAL_245870b7_4_k_cu_60db9caa_44694cuda3std3__419piecewise_constructE
	.align		8
        /*0040*/ 	.dword	_ZN39_INTERNAL_245870b7_4_k_cu_60db9caa_44694cuda3std3__48in_placeE
	.align		8
        /*0048*/ 	.dword	_ZN39_INTERNAL_245870b7_4_k_cu_60db9caa_44694cuda3std6ranges3__45__cpo4swapE
	.align		8
        /*0050*/ 	.dword	_ZN39_INTERNAL_245870b7_4_k_cu_60db9caa_44694cuda3std6ranges3__45__cpo9iter_moveE
	.align		8
        /*0058*/ 	.dword	_ZN39_INTERNAL_245870b7_4_k_cu_60db9caa_44694cute7productE
	.align		8
        /*0060*/ 	.dword	_ZN39_INTERNAL_245870b7_4_k_cu_60db9caa_44694cute1_E
	.align		8
        /*0068*/ 	.dword	$str$22
	.align		8
        /*0070*/ 	.dword	$str$23


//--------------------- .text._ZN7cutlass13device_kernelINS_4gemm6kernel13GemmUniversalIN4cute5tupleIJiiiiEEENS1_10collective13CollectiveMmaINS1_34MainloopSm90TmaGmmaWarpSpecializedILi13ENS5_IJNS4_1CILi1EEESB_SB_EEENS1_35KernelTmaWarpSpecializedCooperativeEEENS5_IJNSA_ILi256EEENSA_ILi16EEENSA_ILi64EEEEEEaNS5_IJlSB_lEEEaSJ_NS4_8TiledMMAINS4_8MMA_AtomIJNS4_4SM904GMMA26MMA_64x16x32_S32S8S8_SS_TNEEEENS4_6LayoutINS5_IJNSA_ILi2EEESB_SB_EEENS5_IJSB_NSA_ILi0EEEST_EEEEENS5_IJNS4_10UnderscoreESW_SW_EEEEENS4_13SM90_TMA_LOADENS4_14ComposedLayoutINS4_7SwizzleILi2ELi4ELi3EEENS4_18smem_ptr_flag_bitsILi8EEENSQ_INS5_IJNSA_ILi8EEESH_EEENS5_IJSH_SB_EEEEEEEvNS4_8identityESZ_S19_vS1A_EENS_8epilogue10collective6detail29Sm90TmaWarpSpecializedAdapterINS1D_15DefaultEpilogueIaSJ_SJ_NS1C_6thread17LinearCombinationIaLi1EiiLNS1H_9ScaleType4KindE0ELNS_15FloatRoundStyleE2EaEENS1_15EpilogueDefaultEEEEEvvEEEEvNT_6ParamsE --------------------------
	.section	.text._ZN7cutlass13device_kernelINS_4gemm6kernel13GemmUniversalIN4cute5tupleIJiiiiEEENS1_10collective13CollectiveMmaINS1_34MainloopSm90TmaGmmaWarpSpecializedILi13ENS5_IJNS4_1CILi1EEESB_SB_EEENS1_35KernelTmaWarpSpecializedCooperativeEEENS5_IJNSA_ILi256EEENSA_ILi16EEENSA_ILi64EEEEEEaNS5_IJlSB_lEEEaSJ_NS4_8TiledMMAINS4_8MMA_AtomIJNS4_4SM904GMMA26MMA_64x16x32_S32S8S8_SS_TNEEEENS4_6LayoutINS5_IJNSA_ILi2EEESB_SB_EEENS5_IJSB_NSA_ILi0EEEST_EEEEENS5_IJNS4_10UnderscoreESW_SW_EEEEENS4_13SM90_TMA_LOADENS4_14ComposedLayoutINS4_7SwizzleILi2ELi4ELi3EEENS4_18smem_ptr_flag_bitsILi8EEENSQ_INS5_IJNSA_ILi8EEESH_EEENS5_IJSH_SB_EEEEEEEvNS4_8identityESZ_S19_vS1A_EENS_8epilogue10collective6detail29Sm90TmaWarpSpecializedAdapterINS1D_15DefaultEpilogueIaSJ_SJ_NS1C_6thread17LinearCombinationIaLi1EiiLNS1H_9ScaleType4KindE0ELNS_15FloatRoundStyleE2EaEENS1_15EpilogueDefaultEEEEEvvEEEEvNT_6ParamsE,"ax",@progbits
	.align	128
.text._ZN7cutlass13device_kernelINS_4gemm6kernel13GemmUniversalIN4cute5tupleIJiiiiEEENS1_10collective13CollectiveMmaINS1_34MainloopSm90TmaGmmaWarpSpecializedILi13ENS5_IJNS4_1CILi1EEESB_SB_EEENS1_35KernelTmaWarpSpecializedCooperativeEEENS5_IJNSA_ILi256EEENSA_ILi16EEENSA_ILi64EEEEEEaNS5_IJlSB_lEEEaSJ_NS4_8TiledMMAINS4_8MMA_AtomIJNS4_4SM904GMMA26MMA_64x16x32_S32S8S8_SS_TNEEEENS4_6LayoutINS5_IJNSA_ILi2EEESB_SB_EEENS5_IJSB_NSA_ILi0EEEST_EEEEENS5_IJNS4_10UnderscoreESW_SW_EEEEENS4_13SM90_TMA_LOADENS4_14ComposedLayoutINS4_7SwizzleILi2ELi4ELi3EEENS4_18smem_ptr_flag_bitsILi8EEENSQ_INS5_IJNSA_ILi8EEESH_EEENS5_IJSH_SB_EEEEEEEvNS4_8identityESZ_S19_vS1A_EENS_8epilogue10collective6detail29Sm90TmaWarpSpecializedAdapterINS1D_15DefaultEpilogueIaSJ_SJ_NS1C_6thread17LinearCombinationIaLi1EiiLNS1H_9ScaleType4KindE0ELNS_15FloatRoundStyleE2EaEENS1_15EpilogueDefaultEEEEEvvEEEEvNT_6ParamsE:
        .type           _ZN7cutlass13device_kernelINS_4gemm6kernel13GemmUniversalIN4cute5tupleIJiiiiEEENS1_10collective13CollectiveMmaINS1_34MainloopSm90TmaGmmaWarpSpecializedILi13ENS5_IJNS4_1CILi1EEESB_SB_EEENS1_35KernelTmaWarpSpecializedCooperativeEEENS5_IJNSA_ILi256EEENSA_ILi16EEENSA_ILi64EEEEEEaNS5_IJlSB_lEEEaSJ_NS4_8TiledMMAINS4_8MMA_AtomIJNS4_4SM904GMMA26MMA_64x16x32_S32S8S8_SS_TNEEEENS4_6LayoutINS5_IJNSA_ILi2EEESB_SB_EEENS5_IJSB_NSA_ILi0EEEST_EEEEENS5_IJNS4_10UnderscoreESW_SW_EEEEENS4_13SM90_TMA_LOADENS4_14ComposedLayoutINS4_7SwizzleILi2ELi4ELi3EEENS4_18smem_ptr_flag_bitsILi8EEENSQ_INS5_IJNSA_ILi8EEESH_EEENS5_IJSH_SB_EEEEEEEvNS4_8identityESZ_S19_vS1A_EENS_8epilogue10collective6detail29Sm90TmaWarpSpecializedAdapterINS1D_15DefaultEpilogueIaSJ_SJ_NS1C_6thread17LinearCombinationIaLi1EiiLNS1H_9ScaleType4KindE0ELNS_15FloatRoundStyleE2EaEENS1_15EpilogueDefaultEEEEEvvEEEEvNT_6ParamsE,@function
        .size           _ZN7cutlass13device_kernelINS_4gemm6kernel13GemmUniversalIN4cute5tupleIJiiiiEEENS1_10collective13CollectiveMmaINS1_34MainloopSm90TmaGmmaWarpSpecializedILi13ENS5_IJNS4_1CILi1EEESB_SB_EEENS1_35KernelTmaWarpSpecializedCooperativeEEENS5_IJNSA_ILi256EEENSA_ILi16EEENSA_ILi64EEEEEEaNS5_IJlSB_lEEEaSJ_NS4_8TiledMMAINS4_8MMA_AtomIJNS4_4SM904GMMA26MMA_64x16x32_S32S8S8_SS_TNEEEENS4_6LayoutINS5_IJNSA_ILi2EEESB_SB_EEENS5_IJSB_NSA_ILi0EEEST_EEEEENS5_IJNS4_10UnderscoreESW_SW_EEEEENS4_13SM90_TMA_LOADENS4_14ComposedLayoutINS4_7SwizzleILi2ELi4ELi3EEENS4_18smem_ptr_flag_bitsILi8EEENSQ_INS5_IJNSA_ILi8EEESH_EEENS5_IJSH_SB_EEEEEEEvNS4_8identityESZ_S19_vS1A_EENS_8epilogue10collective6detail29Sm90TmaWarpSpecializedAdapterINS1D_15DefaultEpilogueIaSJ_SJ_NS1C_6thread17LinearCombinationIaLi1EiiLNS1H_9ScaleType4KindE0ELNS_15FloatRoundStyleE2EaEENS1_15EpilogueDefaultEEEEEvvEEEEvNT_6ParamsE,(.L_x_121 - _ZN7cutlass13device_kernelINS_4gemm6kernel13GemmUniversalIN4cute5tupleIJiiiiEEENS1_10collective13CollectiveMmaINS1_34MainloopSm90TmaGmmaWarpSpecializedILi13ENS5_IJNS4_1CILi1EEESB_SB_EEENS1_35KernelTmaWarpSpecializedCooperativeEEENS5_IJNSA_ILi256EEENSA_ILi16EEENSA_ILi64EEEEEEaNS5_IJlSB_lEEEaSJ_NS4_8TiledMMAINS4_8MMA_AtomIJNS4_4SM904GMMA26MMA_64x16x32_S32S8S8_SS_TNEEEENS4_6LayoutINS5_IJNSA_ILi2EEESB_SB_EEENS5_IJSB_NSA_ILi0EEEST_EEEEENS5_IJNS4_10UnderscoreESW_SW_EEEEENS4_13SM90_TMA_LOADENS4_14ComposedLayoutINS4_7SwizzleILi2ELi4ELi3EEENS4_18smem_ptr_flag_bitsILi8EEENSQ_INS5_IJNSA_ILi8EEESH_EEENS5_IJSH_SB_EEEEEEEvNS4_8identityESZ_S19_vS1A_EENS_8epilogue10collective6detail29Sm90TmaWarpSpecializedAdapterINS1D_15DefaultEpilogueIaSJ_SJ_NS1C_6thread17LinearCombinationIaLi1EiiLNS1H_9ScaleType4KindE0ELNS_15FloatRoundStyleE2EaEENS1_15EpilogueDefaultEEEEEvvEEEEvNT_6ParamsE)
        .other          _ZN7cutlass13device_kernelINS_4gemm6kernel13GemmUniversalIN4cute5tupleIJiiiiEEENS1_10collective13CollectiveMmaINS1_34MainloopSm90TmaGmmaWarpSpecializedILi13ENS5_IJNS4_1CILi1EEESB_SB_EEENS1_35KernelTmaWarpSpecializedCooperativeEEENS5_IJNSA_ILi256EEENSA_ILi16EEENSA_ILi64EEEEEEaNS5_IJlSB_lEEEaSJ_NS4_8TiledMMAINS4_8MMA_AtomIJNS4_4SM904GMMA26MMA_64x16x32_S32S8S8_SS_TNEEEENS4_6LayoutINS5_IJNSA_ILi2EEESB_SB_EEENS5_IJSB_NSA_ILi0EEEST_EEEEENS5_IJNS4_10UnderscoreESW_SW_EEEEENS4_13SM90_TMA_LOADENS4_14ComposedLayoutINS4_7SwizzleILi2ELi4ELi3EEENS4_18smem_ptr_flag_bitsILi8EEENSQ_INS5_IJNSA_ILi8EEESH_EEENS5_IJSH_SB_EEEEEEEvNS4_8identityESZ_S19_vS1A_EENS_8epilogue10collective6detail29Sm90TmaWarpSpecializedAdapterINS1D_15DefaultEpilogueIaSJ_SJ_NS1C_6thread17LinearCombinationIaLi1EiiLNS1H_9ScaleType4KindE0ELNS_15FloatRoundStyleE2EaEENS1_15EpilogueDefaultEEEEEvvEEEEvNT_6ParamsE,@"STO_CUDA_ENTRY STV_DEFAULT"
_ZN7cutlass13device_kernelINS_4gemm6kernel13GemmUniversalIN4cute5tupleIJiiiiEEENS1_10collective13CollectiveMmaINS1_34MainloopSm90TmaGmmaWarpSpecializedILi13ENS5_IJNS4_1CILi1EEESB_SB_EEENS1_35KernelTmaWarpSpecializedCooperativeEEENS5_IJNSA_ILi256EEENSA_ILi16EEENSA_ILi64EEEEEEaNS5_IJlSB_lEEEaSJ_NS4_8TiledMMAINS4_8MMA_AtomIJNS4_4SM904GMMA26MMA_64x16x32_S32S8S8_SS_TNEEEENS4_6LayoutINS5_IJNSA_ILi2EEESB_SB_EEENS5_IJSB_NSA_ILi0EEEST_EEEEENS5_IJNS4_10UnderscoreESW_SW_EEEEENS4_13SM90_TMA_LOADENS4_14ComposedLayoutINS4_7SwizzleILi2ELi4ELi3EEENS4_18smem_ptr_flag_bitsILi8EEENSQ_INS5_IJNSA_ILi8EEESH_EEENS5_IJSH_SB_EEEEEEEvNS4_8identityESZ_S19_vS1A_EENS_8epilogue10collective6detail29Sm90TmaWarpSpecializedAdapterINS1D_15DefaultEpilogueIaSJ_SJ_NS1C_6thread17LinearCombinationIaLi1EiiLNS1H_9ScaleType4KindE0ELNS_15FloatRoundStyleE2EaEENS1_15EpilogueDefaultEEEEEvvEEEEvNT_6ParamsE:
[----:B------:R-:W0:Y:S01]  /*0000*/  LDC R1, c[0x0][0x28] ;  /* 0x00000a00ff017b82 */ /* 0x000e220000000800 */
[----:B------:R-:W1:Y:S01]  /*0010*/  S2R R18, SR_TID.X ;  /* 0x0000000000127919 */ /* 0x000e620000002100 */
[----:B------:R-:W-:Y:S01]  /*0020*/  ELECT P0, URZ, PT ;  /* 0x00000000003f782f */ /* 0x000fe20003800000 */
[----:B------:R-:W-:Y:S01]  /*0030*/  BSSY B0, `(.L_x_0) ;  /* 0x000000f000007945 */ /* 0x000fe20003800000 */
[--C-:B-1----:R-:W-:Y:S02]  /*0040*/  SHF.R.U32.HI R0, RZ, 0x5, R18.reuse ;  /* 0x00000005ff007819 */ /* 0x102fe40000011612 */
[----:B------:R-:W-:-:S03]  /*0050*/  SHF.R.U32.HI R3, RZ, 0x7, R18 ;  /* 0x00000007ff037819 */ /* 0x000fc60000011612 */
[----:B------:R-:W1:Y:S04]  /*0060*/  SHFL.IDX PT, R2, R0, RZ, 0x1f ;  /* 0x00001fff00027589 */ /* 0x000e6800000e0000 */
[----:B------:R2:W3:Y:S01]  /*0070*/  SHFL.IDX PT, R10, R3, RZ, 0x1f ;  /* 0x00001fff030a7589 */ /* 0x0004e200000e0000 */
[----:B-1----:R-:W-:-:S13]  /*0080*/  ISETP.NE.OR P0, PT, R2, RZ, !P0 ;  /* 0x000000ff0200720c */ /* 0x002fda0004705670 */
[----:B0-23--:R-:W-:Y:S05]  /*0090*/  @P0 BRA `(.L_x_1) ;  /* 0x0000000000200947 */ /* 0x00dfea0003800000 */
[----:B------:R-:W-:Y:S02]  /*00a0*/  ULDC.64 UR4, c[0x0][0x198] ;  /* 0x0000660000047ab9 */ /* 0x000fe40000000a00 */
[----:B------:R-:W-:Y:S02]  /*00b0*/  UIADD3 UR6, UP0, UR4, 0xf0, URZ ;  /* 0x000000f004067890 */ /* 0x000fe4000ff1e03f */
[----:B------:R-:W-:Y:S02]  /*00c0*/  UIADD3 UR4, UP1, UR4, 0x1f0, URZ ;  /* 0x000001f004047890 */ /* 0x000fe4000ff3e03f */
[----:B------:R-:W-:Y:S02]  /*00d0*/  UIADD3.X UR7, URZ, UR5, URZ, UP0, !UPT ;  /* 0x000000053f077290 */ /* 0x000fe400087fe43f */
[----:B------:R-:W-:-:S07]  /*00e0*/  UIADD3.X UR5, URZ, UR5, URZ, UP1, !UPT ;  /* 0x000000053f057290 */ /* 0x000fce0008ffe43f */
[----:B------:R0:W-:Y:S02]  /*00f0*/  UTMACCTL.PF [UR6] ;  /* 0x00000000060079b9 */ /* 0x0001e40008040000 */
[----:B------:R0:W-:Y:S02]  /*0100*/  UTMACCTL.PF [UR4] ;  /* 0x00000000040079b9 */ /* 0x0001e40008040000 */
[----:B0-----:R-:W-:Y:S01]  /*0110*/  NOP ;  /* 0x0000000000007918 */ /* 0x001fe20000000000 */
.L_x_1:
[----:B------:R-:W-:Y:S05]  /*0120*/  BSYNC B0 ;  /* 0x0000000000007941 */ /* 0x000fea0003800000 */
.L_x_0:
[----:B------:R-:W0:Y:S02]  /*0130*/  SHFL.IDX PT, R3, R0, RZ, 0x1f ;  /* 0x00001fff00037589 */ /* 0x000e2400000e0000 */
[----:B0-----:R-:W-:-:S13]  /*0140*/  ISETP.NE.AND P0, PT, R3, RZ, PT ;  /* 0x000000ff0300720c */ /* 0x001fda0003f05270 */
[----:B------:R-:W-:Y:S05]  /*0150*/  @P0 BRA `(.L_x_2) ;  /* 0x0000000000ac0947 */ /* 0x000fea0003800000 */
[----:B------:R-:W-:Y:S01]  /*0160*/  ELECT P0, URZ, PT ;  /* 0x00000000003f782f */ /* 0x000fe20003800000 */
[----:B------:R-:W-:-:S12]  /*0170*/  BSSY B0, `(.L_x_2) ;  /* 0x0000029000007945 */ /* 0x000fd80003800000 */
[----:B------:R-:W-:Y:S05]  /*0180*/  @!P0 BRA `(.L_x_3) ;  /* 0x00000000009c8947 */ /* 0x000fea0003800000 */
[----:B------:R-:W0:Y:S01]  /*0190*/  S2UR UR8, SR_CgaCtaId ;  /* 0x00000000000879c3 */ /* 0x000e220000008800 */
[----:B------:R-:W-:Y:S01]  /*01a0*/  UMOV UR4, 0x400 ;  /* 0x0000040000047882 */ /* 0x000fe20000000000 */
[----:B------:R-:W-:Y:S01]  /*01b0*/  UMOV UR5, 0x1 ;  /* 0x0000000100057882 */ /* 0x000fe20000000000 */
[----:B------:R-:W-:Y:S02]  /*01c0*/  UMOV UR6, 0x100 ;  /* 0x0000010000067882 */ /* 0x000fe40000000000 */
[----:B------:R-:W-:-:S04]  /*01d0*/  UIADD3 UR6, -UR6, 0x100000, URZ ;  /* 0x0010000006067890 */ /* 0x000fc8000fffe13f */
[----:B------:R-:W-:Y:S02]  /*01e0*/  USHF.L.U32 UR7, UR6, 0xb, URZ ;  /* 0x0000000b06077899 */ /* 0x000fe4000800063f */
[----:B------:R-:W-:Y:S02]  /*01f0*/  USHF.L.U32 UR6, UR6, 0x1, URZ ;  /* 0x0000000106067899 */ /* 0x000fe4000800063f */
[----:B0-----:R-:W-:Y:S02]  /*0200*/  ULEA UR8, UR8, UR4, 0x18 ;  /* 0x0000000408087291 */ /* 0x001fe4000f8ec03f */
[----:B------:R-:W-:-:S04]  /*0210*/  UIADD3 UR4, -UR5, 0x100000, URZ ;  /* 0x0010000005047890 */ /* 0x000fc8000fffe13f */
[----:B------:R-:W-:Y:S02]  /*0220*/  USHF.L.U32 UR5, UR4, 0xb, URZ ;  /* 0x0000000b04057899 */ /* 0x000fe4000800063f */
[----:B------:R-:W-:Y:S01]  /*0230*/  USHF.L.U32 UR4, UR4, 0x1, URZ ;  /* 0x0000000104047899 */ /* 0x000fe2000800063f */
[----:B------:R-:W0:Y:S11]  /*0240*/  FENCE.VIEW.ASYNC.S ;  /* 0x00000000000073c6 */ /* 0x000e360000000000 */
[----:B0-----:R0:W1:Y:S01]  /*0250*/  SYNCS.EXCH.64 URZ, [UR8], UR4 ;  /* 0x00000004083f75b2 */ /* 0x0010620008000100 */
[----:B------:R0:W2:Y:S01]  /*0260*/  SYNCS.EXCH.64 URZ, [UR8+0x68], UR6 ;  /* 0x00006806083f75b2 */ /* 0x0000a20008000100 */
[----:B------:R0:W3:Y:S01]  /*0270*/  SYNCS.EXCH.64 URZ, [UR8+0x8], UR4 ;  /* 0x00000804083f75b2 */ /* 0x0000e20008000100 */
[----:B------:R0:W4:Y:S01]  /*0280*/  SYNCS.EXCH.64 URZ, [UR8+0x70], UR6 ;  /* 0x00007006083f75b2 */ /* 0x0001220008000100 */
[----:B------:R0:W0:Y:S01]  /*0290*/  SYNCS.EXCH.64 URZ, [UR8+0x10], UR4 ;  /* 0x00001004083f75b2 */ /* 0x0000220008000100 */
        /* <DEDUP_REMOVED lines=21> */
[----:B-123--:R-:W-:Y:S01]  /*03f0*/  NOP ;  /* 0x0000000000007918 */ /* 0x00efe20000000000 */
.L_x_3:
[----:B0-----:R-:W-:Y:S05]  /*0400*/  BSYNC B0 ;  /* 0x0000000000007941 */ /* 0x001fea0003800000 */
.L_x_2:
[----:B------:R-:W0:Y:S01]  /*0410*/  SHFL.IDX PT, R0, R0, RZ, 0x1f ;  /* 0x00001fff00007589 */ /* 0x000e2200000e0000 */
[----:B------:R-:W-:Y:S01]  /*0420*/  ELECT P0, URZ, PT ;  /* 0x00000000003f782f */ /* 0x000fe20003800000 */
[----:B------:R-:W1:Y:S01]  /*0430*/  LDC R16, c[0x0][0x65c] ;  /* 0x00019700ff107b82 */ /* 0x000e620000000800 */
[----:B------:R-:W-:Y:S01]  /*0440*/  SHF.R.S32.HI R5, RZ, 0x1f, R2 ;  /* 0x0000001fff057819 */ /* 0x000fe20000011402 */
[----:B------:R-:W2:Y:S01]  /*0450*/  S2R R3, SR_CTAID.Y ;  /* 0x0000000000037919 */ /* 0x000ea20000002600 */
[----:B------:R-:W-:Y:S01]  /*0460*/  UMOV UR4, 0x20 ;  /* 0x0000002000047882 */ /* 0x000fe20000000000 */
[----:B------:R-:W-:Y:S01]  /*0470*/  ISETP.NE.AND P2, PT, R10, RZ, PT ;  /* 0x000000ff0a00720c */ /* 0x000fe20003f45270 */
[----:B------:R-:W-:Y:S01]  /*0480*/  NOP ;  /* 0x0000000000007918 */ /* 0x000fe20000000000 */
[----:B------:R-:W3:Y:S01]  /*0490*/  S2R R4, SR_CTAID.X ;  /* 0x0000000000047919 */ /* 0x000ee20000002500 */
[----:B------:R-:W-:Y:S01]  /*04a0*/  LEA.HI R5, R5, R2, RZ, 0x2 ;  /* 0x0000000205057211 */ /* 0x000fe200078f10ff */
[----:B------:R-:W-:-:S03]  /*04b0*/  NOP ;  /* 0x0000000000007918 */ /* 0x000fc60000000000 */
[----:B------:R-:W-:Y:S02]  /*04c0*/  LOP3.LUT R5, R5, 0xfffffffc, RZ, 0xc0, !PT ;  /* 0xfffffffc05057812 */ /* 0x000fe400078ec0ff */
[----:B0-----:R-:W-:Y:S02]  /*04d0*/  ISETP.NE.OR P0, PT, R0, RZ, !P0 ;  /* 0x000000ff0000720c */ /* 0x001fe40004705670 */
[----:B-1----:R-:W-:-:S04]  /*04e0*/  ISETP.NE.AND P3, PT, R16, 0x1, PT ;  /* 0x000000011000780c */ /* 0x002fc80003f65270 */
[----:B------:R-:W-:Y:S01]  /*04f0*/  P2R R0, PR, RZ, 0x8 ;  /* 0x00000008ff007803 */ /* 0x000fe20000000000 */
[----:B------:R-:W-:Y:S02]  /*0500*/  IMAD.IADD R0, R2, 0x1, -R5 ;  /* 0x0000000102007824 */ /* 0x000fe400078e0a05 */
[----:B------:R-:W-:-:S04]  /*0510*/  IMAD.MOV.U32 R5, RZ, RZ, RZ ;  /* 0x000000ffff057224 */ /* 0x000fc800078e00ff */
[----:B------:R-:W-:Y:S01]  /*0520*/  VOTEU.ALL UP0, P0 ;  /* 0x00000000003f7886 */ /* 0x000fe20000000000 */
[----:B------:R-:W-:Y:S01]  /*0530*/  VOTEU.ALL UP1, P0 ;  /* 0x00000000003f7886 */ /* 0x000fe20000020000 */
[----:B------:R-:W3:Y:S01]  /*0540*/  @P3 LDC R9, c[0x0][0x10] ;  /* 0x00000400ff093b82 */ /* 0x000ee20000000800 */
[----:B--2---:R-:W-:Y:S02]  /*0550*/  @P3 IMAD.MOV.U32 R6, RZ, RZ, R3 ;  /* 0x000000ffff063224 */ /* 0x004fe400078e0003 */
[----:B------:R-:W-:Y:S01]  /*0560*/  @!UP0 UMOV UR6, 0x400 ;  /* 0x0000040000068882 */ /* 0x000fe20000000000 */
[----:B------:R-:W-:-:S04]  /*0570*/  @!UP0 UIADD3 UR4, -UR4, 0x100000, URZ ;  /* 0x0010000004048890 */ /* 0x000fc8000fffe13f */
[----:B------:R-:W-:Y:S02]  /*0580*/  @!UP0 USHF.L.U32 UR5, UR4, 0xb, URZ ;  /* 0x0000000b04058899 */ /* 0x000fe4000800063f */
[----:B------:R-:W-:Y:S01]  /*0590*/  @!UP0 USHF.L.U32 UR4, UR4, 0x1, URZ ;  /* 0x0000000104048899 */ /* 0x000fe2000800063f */
[----:B------:R-:W-:Y:S02]  /*05a0*/  @P3 IMAD.MOV.U32 R7, RZ, RZ, RZ ;  /* 0x000000ffff073224 */ /* 0x000fe400078e00ff */
[----:B------:R-:W-:Y:S01]  /*05b0*/  @P3 IMAD.MOV.U32 R17, RZ, RZ, RZ ;  /* 0x000000ffff113224 */ /* 0x000fe200078e00ff */
[----:B------:R-:W0:Y:S08]  /*05c0*/  @!UP0 S2UR UR7, SR_CgaCtaId ;  /* 0x00000000000789c3 */ /* 0x000e300000008800 */
[----:B------:R-:W1:Y:S01]  /*05d0*/  @!P3 LDC R11, c[0x0][0xc] ;  /* 0x00000300ff0bbb82 */ /* 0x000e620000000800 */
[----:B---3--:R-:W-:-:S04]  /*05e0*/  @P3 IMAD.WIDE.U32 R8, R4, R9, R6 ;  /* 0x0000000904083225 */ /* 0x008fc800078e0006 */
[----:B------:R-:W-:Y:S02]  /*05f0*/  @P3 IMAD.MOV.U32 R2, RZ, RZ, R8 ;  /* 0x000000ffff023224 */ /* 0x000fe400078e0008 */
[----:B------:R-:W-:Y:S01]  /*0600*/  @P3 IMAD.IADD R17, R9, 0x1, R17 ;  /* 0x0000000109113824 */ /* 0x000fe200078e0211 */
[----:B0-----:R-:W-:Y:S01]  /*0610*/  @!UP0 ULEA UR6, UR7, UR6, 0x18 ;  /* 0x0000000607068291 */ /* 0x001fe2000f8ec03f */
[----:B------:R-:W-:Y:S01]  /*0620*/  VOTEU.ALL UP0, P0 ;  /* 0x00000000003f7886 */ /* 0x000fe20000000000 */
[----:B------:R-:W-:-:S04]  /*0630*/  ISETP.NE.AND P0, PT, R0, 0x3, PT ;  /* 0x000000030000780c */ /* 0x000fc80003f05270 */
[----:B------:R-:W-:Y:S01]  /*0640*/  ISETP.EQ.OR P0, PT, R0, RZ, !P0 ;  /* 0x000000ff0000720c */ /* 0x000fe20004702670 */
[----:B-1----:R-:W-:-:S03]  /*0650*/  @!P3 IMAD.WIDE.U32 R6, R11, R3, R4 ;  /* 0x000000030b06b225 */ /* 0x002fc600078e0004 */
[C---:B------:R-:W-:Y:S01]  /*0660*/  ISETP.EQ.AND P0, PT, R10.reuse, RZ, P0 ;  /* 0x000000ff0a00720c */ /* 0x040fe20000702270 */
[----:B------:R-:W-:Y:S01]  /*0670*/  VIADD R10, R10, 0xffffffff ;  /* 0xffffffff0a0a7836 */ /* 0x000fe20000000000 */
[----:B------:R-:W0:Y:S02]  /*0680*/  FENCE.VIEW.ASYNC.S ;  /* 0x00000000000073c6 */ /* 0x000e240000000000 */
[----:B0-----:R0:W4:Y:S01]  /*0690*/  @!UP0 SYNCS.EXCH.64 URZ, [UR6+0xe0], UR4 ;  /* 0x0000e004063f85b2 */ /* 0x0011220008000100 */
[----:B------:R-:W-:Y:S01]  /*06a0*/  @!P3 IMAD.MOV.U32 R2, RZ, RZ, R6 ;  /* 0x000000ffff02b224 */ /* 0x000fe200078e0006 */
[----:B------:R-:W-:Y:S01]  /*06b0*/  SEL R19, RZ, 0x1, !P0 ;  /* 0x00000001ff137807 */ /* 0x000fe20004000000 */
[----:B------:R-:W-:Y:S01]  /*06c0*/  @!P3 IMAD.MOV.U32 R17, RZ, RZ, R7 ;  /* 0x000000ffff11b224 */ /* 0x000fe200078e0007 */
[----:B------:R-:W-:-:S04]  /*06d0*/  ISETP.GE.U32.AND P1, PT, R10, 0x2, PT ;  /* 0x000000020a00780c */ /* 0x000fc80003f26070 */
[----:B------:R-:W-:Y:S01]  /*06e0*/  SEL R19, R19, 0x2, P1 ;  /* 0x0000000213137807 */ /* 0x000fe20000800000 */
[----:B------:R0:W4:Y:S01]  /*06f0*/  @!UP1 SYNCS.EXCH.64 URZ, [UR6+0xe8], UR4 ;  /* 0x0000e804063f95b2 */ /* 0x0001220008000100 */
[----:B------:R-:W-:Y:S01]  /*0700*/  NOP ;  /* 0x0000000000007918 */ /* 0x000fe20000000000 */
[----:B----4-:R-:W-:Y:S06]  /*0710*/  BAR.SYNC.DEFER_BLOCKING 0x0 ;  /* 0x0000000000007b1d */ /* 0x010fec0000010000 */
[----:B------:R-:W-:Y:S05]  /*0720*/  @!P2 BRA `(.L_x_4) ;  /* 0x0000002c0090a947 */ /* 0x000fea0003800000 */
[----:B------:R-:W-:-:S13]  /*0730*/  ISETP.GT.U32.AND P0, PT, R10, 0x1, PT ;  /* 0x000000010a00780c */ /* 0x000fda0003f04070 */
[----:B0-----:R-:W-:Y:S05]  /*0740*/  @P0 EXIT ;  /* 0x000000000000094d */ /* 0x001fea0003800000 */
[----:B------:R-:W-:Y:S01]  /*0750*/  ULDC.64 UR4, c[0x0][0x650] ;  /* 0x0001940000047ab9 */ /* 0x000fe20000000a00 */
[----:B------:R-:W-:Y:S01]  /*0760*/  PRMT R0, RZ, 0x7610, R0 ;  /* 0x00007610ff007816 */ /* 0x000fe20000000000 */
[----:B------:R-:W-:Y:S01]  /*0770*/  IMAD.MOV.U32 R41, RZ, RZ, -0x1 ;  /* 0xffffffffff297424 */ /* 0x000fe200078e00ff */
[----:B------:R-:W-:Y:S01]  /*0780*/  ISETP.GE.U32.AND P0, PT, R2, UR4, PT ;  /* 0x0000000402007c0c */ /* 0x000fe2000bf06070 */
[----:B------:R-:W-:Y:S02]  /*0790*/  IMAD.MOV.U32 R44, RZ, RZ, -0x1 ;  /* 0xffffffffff2c7424 */ /* 0x000fe400078e00ff */
[----:B------:R-:W-:Y:S01]  /*07a0*/  IMAD.MOV.U32 R45, RZ, RZ, -0x1 ;  /* 0xffffffffff2d7424 */ /* 0x000fe200078e00ff */
[----:B------:R-:W-:-:S13]  /*07b0*/  ISETP.GE.U32.AND.EX P0, PT, R17, UR5, PT, P0 ;  /* 0x0000000511007c0c */ /* 0x000fda000bf06100 */
[----:B------:R-:W-:Y:S05]  /*07c0*/  @P0 BRA `(.L_x_5) ;  /* 0x00000004005c0947 */ /* 0x000fea0003800000 */
[----:B------:R-:W0:Y:S01]  /*07d0*/  LDC.64 R14, c[0x0][0x628] ;  /* 0x00018a00ff0e7b82 */ /* 0x000e220000000a00 */
[----:B------:R-:W-:Y:S02]  /*07e0*/  IMAD.MOV.U32 R6, RZ, RZ, R2 ;  /* 0x000000ffff067224 */ /* 0x000fe400078e0002 */
[----:B------:R-:W-:-:S05]  /*07f0*/  IMAD.MOV.U32 R7, RZ, RZ, R17 ;  /* 0x000000ffff077224 */ /* 0x000fca00078e0011 */
[----:B------:R-:W1:Y:S08]  /*0800*/  LDC R0, c[0x0][0x630] ;  /* 0x00018c00ff007b82 */ /* 0x000e700000000800 */
[----:B------:R-:W2:Y:S01]  /*0810*/  LDC.64 R20, c[0x0][0x620] ;  /* 0x00018800ff147b82 */ /* 0x000ea20000000a00 */
[----:B0-----:R-:W-:-:S04]  /*0820*/  ISETP.NE.U32.AND P0, PT, R14, RZ, PT ;  /* 0x000000ff0e00720c */ /* 0x001fc80003f05070 */
[----:B------:R-:W-:-:S13]  /*0830*/  ISETP.NE.AND.EX P0, PT, R15, RZ, PT, P0 ;  /* 0x000000ff0f00720c */ /* 0x000fda0003f05300 */
[----:B-12---:R-:W-:Y:S05]  /*0840*/  @!P0 BRA `(.L_x_6) ;  /* 0x0000000000288947 */ /* 0x006fea0003800000 */
[----:B------:R-:W0:Y:S02]  /*0850*/  LDC R11, c[0x0][0x634] ;  /* 0x00018d00ff0b7b82 */ /* 0x000e240000000800 */
[----:B0-----:R-:W-:-:S05]  /*0860*/  IADD3 R11, P0, R2, R11, RZ ;  /* 0x0000000b020b7210 */ /* 0x001fca0007f1e0ff */
[----:B------:R-:W-:-:S04]  /*0870*/  IMAD.X R13, RZ, RZ, R17, P0 ;  /* 0x000000ffff0d7224 */ /* 0x000fc800000e0611 */
[----:B------:R-:W-:-:S04]  /*0880*/  IMAD.WIDE.U32 R6, R13, R14, RZ ;  /* 0x0000000e0d067225 */ /* 0x000fc800078e00ff */
[----:B------:R-:W-:-:S04]  /*0890*/  IMAD.WIDE.U32 R8, P0, R11, R15, R6 ;  /* 0x0000000f0b087225 */ /* 0x000fc80007800006 */
[----:B------:R-:W-:-:S04]  /*08a0*/  IMAD.WIDE.U32 R6, R11, R14, RZ ;  /* 0x0000000e0b067225 */ /* 0x000fc800078e00ff */
[----:B------:R-:W-:Y:S01]  /*08b0*/  IMAD.X R11, RZ, RZ, RZ, P0 ;  /* 0x000000ffff0b7224 */ /* 0x000fe200000e06ff */
[----:B------:R-:W-:Y:S01]  /*08c0*/  IADD3 RZ, P0, R7, R8, RZ ;  /* 0x0000000807ff7210 */ /* 0x000fe20007f1e0ff */
[----:B------:R-:W-:-:S04]  /*08d0*/  IMAD.MOV.U32 R10, RZ, RZ, R9 ;  /* 0x000000ffff0a7224 */ /* 0x000fc800078e0009 */
[----:B------:R-:W-:-:S08]  /*08e0*/  IMAD.WIDE.U32.X R6, R13, R15, R10, P0 ;  /* 0x0000000f0d067225 */ /* 0x000fd000000e040a */
.L_x_6:
[-CC-:B------:R-:W-:Y:S01]  /*08f0*/  SHF.R.U64 R45, R6, R0.reuse, R7.reuse ;  /* 0x00000000062d7219 */ /* 0x180fe20000001207 */
[----:B------:R-:W0:Y:S01]  /*0900*/  LDC R10, c[0x0][0x618] ;  /* 0x00018600ff0a7b82 */ /* 0x000e220000000800 */
[----:B------:R-:W-:Y:S01]  /*0910*/  SHF.R.U32.HI R5, RZ, R0, R7 ;  /* 0x00000000ff057219 */ /* 0x000fe20000011607 */
[----:B------:R-:W-:Y:S01]  /*0920*/  ULDC UR4, c[0x0][0x150] ;  /* 0x0000540000047ab9 */ /* 0x000fe20000000800 */
[----:B------:R-:W-:Y:S01]  /*0930*/  IADD3 R9, P0, RZ, -R45, RZ ;  /* 0x8000002dff097210 */ /* 0x000fe20007f1e0ff */
[----:B------:R-:W-:Y:S01]  /*0940*/  IMAD.MOV.U32 R6, RZ, RZ, R2 ;  /* 0x000000ffff067224 */ /* 0x000fe200078e0002 */
[----:B------:R-:W-:Y:S01]  /*0950*/  I2FP.F32.U32 R0, R4 ;  /* 0x0000000400007245 */ /* 0x000fe20000201000 */
[----:B------:R-:W-:Y:S02]  /*0960*/  IMAD.MOV.U32 R7, RZ, RZ, R17 ;  /* 0x000000ffff077224 */ /* 0x000fe400078e0011 */
[----:B------:R-:W1:Y:S01]  /*0970*/  LDC.64 R26, c[0x0][0x640] ;  /* 0x00019000ff1a7b82 */ /* 0x000e620000000a00 */
[----:B------:R-:W-:-:S02]  /*0980*/  IMAD.X R11, RZ, RZ, ~R5, P0 ;  /* 0x000000ffff0b7224 */ /* 0x000fc400000e0e05 */
[----:B------:R-:W-:Y:S01]  /*0990*/  FMUL R0, R0, UR4 ;  /* 0x0000000400007c20 */ /* 0x000fe20008400000 */
[----:B------:R-:W-:Y:S01]  /*09a0*/  IMAD.WIDE.U32 R6, R9, R20, R6 ;  /* 0x0000001409067225 */ /* 0x000fe200078e0006 */
[----:B------:R-:W-:-:S03]  /*09b0*/  ULDC UR4, c[0x0][0x154] ;  /* 0x0000550000047ab9 */ /* 0x000fc60000000800 */
[----:B------:R-:W-:Y:S01]  /*09c0*/  IMAD R8, R11, R20, RZ ;  /* 0x000000140b087224 */ /* 0x000fe200078e02ff */
[----:B------:R-:W2:Y:S01]  /*09d0*/  LDC R5, c[0x0][0x144] ;  /* 0x00005100ff057b82 */ /* 0x000ea20000000800 */
[----:B------:R-:W3:Y:S02]  /*09e0*/  F2I.U32.TRUNC.NTZ R0, R0 ;  /* 0x0000000000007305 */ /* 0x000ee4000020f000 */
[----:B------:R-:W-:-:S04]  /*09f0*/  IMAD R9, R9, R21, R8 ;  /* 0x0000001509097224 */ /* 0x000fc800078e0208 */
[----:B------:R-:W-:Y:S01]  /*0a00*/  IMAD.IADD R7, R7, 0x1, R9 ;  /* 0x0000000107077824 */ /* 0x000fe200078e0209 */
[----:B------:R-:W4:Y:S01]  /*0a10*/  LDC R12, c[0x0][0x608] ;  /* 0x00018200ff0c7b82 */ /* 0x000f220000000800 */
[----:B------:R-:W-:-:S03]  /*0a20*/  IMAD.MOV.U32 R9, RZ, RZ, -0x1 ;  /* 0xffffffffff097424 */ /* 0x000fc600078e00ff */
[-CC-:B0-----:R-:W-:Y:S02]  /*0a30*/  SHF.R.U64 R20, R6, R10.reuse, R7.reuse ;  /* 0x0000000a06147219 */ /* 0x181fe40000001207 */
[----:B------:R-:W-:Y:S02]  /*0a40*/  I2FP.F32.U32 R6, R3 ;  /* 0x0000000300067245 */ /* 0x000fe40000201000 */
[----:B------:R-:W0:Y:S01]  /*0a50*/  LDC R24, c[0x0][0x658] ;  /* 0x00019600ff187b82 */ /* 0x000e220000000800 */
[----:B-1----:R-:W-:Y:S01]  /*0a60*/  ISETP.NE.U32.AND P0, PT, R26, RZ, PT ;  /* 0x000000ff1a00720c */ /* 0x002fe20003f05070 */
[----:B---3--:R-:W-:Y:S01]  /*0a70*/  IMAD.MOV R8, RZ, RZ, -R0 ;  /* 0x000000ffff087224 */ /* 0x008fe200078e0a00 */
[----:B------:R-:W-:Y:S01]  /*0a80*/  SHF.R.U32.HI R7, RZ, R10, R7 ;  /* 0x0000000aff077219 */ /* 0x000fe20000011607 */
[----:B------:R-:W-:Y:S01]  /*0a90*/  FMUL R6, R6, UR4 ;  /* 0x0000000406067c20 */ /* 0x000fe20008400000 */
[----:B------:R-:W-:-:S03]  /*0aa0*/  ISETP.NE.AND.EX P0, PT, R27, RZ, PT, P0 ;  /* 0x000000ff1b00720c */ /* 0x000fc60003f05300 */
[----:B------:R-:W1:Y:S01]  /*0ab0*/  LDC R14, c[0x0][0x148] ;  /* 0x00005200ff0e7b82 */ /* 0x000e620000000800 */
[----:B--2---:R-:W-:-:S07]  /*0ac0*/  IMAD R0, R5, R8, R4 ;  /* 0x0000000805007224 */ /* 0x004fce00078e0204 */
[----:B------:R-:W2:Y:S01]  /*0ad0*/  LDC R22, c[0x0][0x600] ;  /* 0x00018000ff167b82 */ /* 0x000ea20000000800 */
[-CC-:B----4-:R-:W-:Y:S02]  /*0ae0*/  SHF.R.U64 R28, R20, R12.reuse, R7.reuse ;  /* 0x0000000c141c7219 */ /* 0x190fe40000001207 */
[----:B------:R-:W-:Y:S01]  /*0af0*/  SHF.R.U32.HI R5, RZ, R12, R7 ;  /* 0x0000000cff057219 */ /* 0x000fe20000011607 */
[----:B------:R-:W-:Y:S01]  /*0b00*/  IMAD.MOV.U32 R7, RZ, RZ, 0x1 ;  /* 0x00000001ff077424 */ /* 0x000fe200078e00ff */
[----:B------:R3:W4:Y:S03]  /*0b10*/  F2I.U32.TRUNC.NTZ R12, R6 ;  /* 0x00000006000c7305 */ /* 0x000726000020f000 */
[----:B------:R-:W1:Y:S01]  /*0b20*/  LDC R15, c[0x0][0x648] ;  /* 0x00019200ff0f7b82 */ /* 0x000e620000000800 */
[-C--:B0-----:R-:W-:Y:S02]  /*0b30*/  SHF.L.U32 R4, R9, R24.reuse, RZ ;  /* 0x0000001809047219 */ /* 0x081fe400000006ff */
[----:B------:R-:W-:-:S02]  /*0b40*/  SHF.R.U64 R30, R28, R24, R5 ;  /* 0x000000181c1e7219 */ /* 0x000fc40000001205 */
[----:B------:R-:W-:Y:S02]  /*0b50*/  LOP3.LUT R11, RZ, R4, RZ, 0x33, !PT ;  /* 0x00000004ff0b7212 */ /* 0x000fe400078e33ff */
[-C--:B------:R-:W-:Y:S01]  /*0b60*/  SHF.R.U32.HI R5, RZ, R24.reuse, R5 ;  /* 0x00000018ff057219 */ /* 0x080fe20000011605 */
[----:B------:R-:W0:Y:S01]  /*0b70*/  LDC R21, c[0x0][0x638] ;  /* 0x00018e00ff157b82 */ /* 0x000e220000000800 */
[----:B------:R-:W-:Y:S01]  /*0b80*/  SHF.L.U32 R10, R7, R24, RZ ;  /* 0x00000018070a7219 */ /* 0x000fe200000006ff */
[----:B------:R-:W-:-:S06]  /*0b90*/  IMAD.MOV.U32 R4, RZ, RZ, R30 ;  /* 0x000000ffff047224 */ /* 0x000fcc00078e001e */
[----:B------:R-:W0:Y:S01]  /*0ba0*/  LDC R41, c[0x0][0x610] ;  /* 0x00018400ff297b82 */ /* 0x000e220000000800 */
[----:B---34-:R-:W-:Y:S05]  /*0bb0*/  @!P0 BRA `(.L_x_7) ;  /* 0x0000000000288947 */ /* 0x018fea0003800000 */
[----:B------:R-:W3:Y:S02]  /*0bc0*/  LDC R9, c[0x0][0x64c] ;  /* 0x00019300ff097b82 */ /* 0x000ee40000000800 */
[----:B---3--:R-:W-:-:S05]  /*0bd0*/  IADD3 R9, P0, R30, R9, RZ ;  /* 0x000000091e097210 */ /* 0x008fca0007f1e0ff */
        /* <DEDUP_REMOVED lines=8> */
.L_x_7:
[----:B-1----:R-:W-:Y:S01]  /*0c60*/  SHF.R.U64 R4, R4, R15, R5 ;  /* 0x0000000f04047219 */ /* 0x002fe20000001205 */
[----:B--2---:R-:W-:Y:S01]  /*0c70*/  VIADD R5, R22, 0xffffffff ;  /* 0xffffffff16057836 */ /* 0x004fe20000000000 */
[----:B------:R-:W-:Y:S01]  /*0c80*/  LOP3.LUT R11, R28, R11, RZ, 0xc0, !PT ;  /* 0x0000000b1c0b7212 */ /* 0x000fe200078ec0ff */
[----:B------:R-:W-:Y:S02]  /*0c90*/  IMAD.MOV R12, RZ, RZ, -R12 ;  /* 0x000000ffff0c7224 */ /* 0x000fe400078e0a0c */
[----:B------:R-:W-:Y:S02]  /*0ca0*/  IMAD.MOV R6, RZ, RZ, -R4 ;  /* 0x000000ffff067224 */ /* 0x000fe400078e0a04 */
[----:B------:R-:W-:Y:S01]  /*0cb0*/  IMAD R11, R10, R4, R11 ;  /* 0x000000040a0b7224 */ /* 0x000fe200078e020b */
[----:B------:R-:W-:Y:S01]  /*0cc0*/  LOP3.LUT R4, R20, R5, RZ, 0xc0, !PT ;  /* 0x0000000514047212 */ /* 0x000fe200078ec0ff */
[----:B------:R-:W-:Y:S02]  /*0cd0*/  @P3 IMAD R0, R14, R12, R3 ;  /* 0x0000000c0e003224 */ /* 0x000fe400078e0203 */
[----:B0-----:R-:W-:-:S02]  /*0ce0*/  IMAD R3, R6, R21, R30 ;  /* 0x0000001506037224 */ /* 0x001fc400078e021e */
[----:B------:R-:W-:Y:S02]  /*0cf0*/  IMAD R41, R11, R41, R0 ;  /* 0x000000290b297224 */ /* 0x000fe400078e0200 */
[----:B------:R-:W-:Y:S02]  /*0d00*/  IMAD R4, R3, R22, R4 ;  /* 0x0000001603047224 */ /* 0x000fe400078e0204 */
[----:B------:R-:W-:-:S03]  /*0d10*/  IMAD.MOV.U32 R0, RZ, RZ, 0x1 ;  /* 0x00000001ff007424 */ /* 0x000fc600078e00ff */
[----:B------:R-:W-:Y:S02]  /*0d20*/  SEL R44, R4, R41, !P3 ;  /* 0x00000029042c7207 */ /* 0x000fe40005800000 */
[----:B------:R-:W-:-:S07]  /*0d30*/  SEL R41, R41, R4, !P3 ;  /* 0x0000000429297207 */ /* 0x000fce0005800000 */
.L_x_5:
[----:B------:R-:W-:-:S08]  /*0d40*/  NOP ;  /* 0x0000000000007918 */ /* 0x000fd00000000000 */
[----:B------:R-:W0:Y:S02]  /*0d50*/  USETMAXREG.TRY_ALLOC.CTAPOOL UP0, 0xe8 ;  /* 0x000000e8000079c8 */ /* 0x000e240008000600 */
[----:B0-----:R-:W-:-:S13]  /*0d60*/  PLOP3.LUT P0, PT, PT, PT, UP0, 0x80, 0x0 ;  /* 0x000000000000781c */ /* 0x001fda0003f0f008 */
[----:B------:R-:W-:Y:S05]  /*0d70*/  @!P0 BRA `(.L_x_5) ;  /* 0xfffffffc00f08947 */ /* 0x000fea000383ffff */
[----:B------:R-:W-:Y:S01]  /*0d80*/  ULDC.64 UR4, c[0x0][0x598] ;  /* 0x0001660000047ab9 */ /* 0x000fe20000000a00 */
[----:B------:R-:W-:Y:S01]  /*0d90*/  ULDC.64 UR36, c[0x0][0x208] ;  /* 0x0000820000247ab9 */ /* 0x000fe20000000a00 */
[----:B------:R-:W-:-:S04]  /*0da0*/  ISETP.NE.U32.AND P0, PT, RZ, UR4, PT ;  /* 0x00000004ff007c0c */ /* 0x000fc8000bf05070 */
[----:B------:R-:W-:-:S13]  /*0db0*/  ISETP.NE.AND.EX P0, PT, RZ, UR5, PT, P0 ;  /* 0x00000005ff007c0c */ /* 0x000fda000bf05300 */
[----:B------:R-:W-:Y:S05]  /*0dc0*/  @!P0 BRA `(.L_x_8) ;  /* 0x00000000001c8947 */ /* 0x000fea0003800000 */
[----:B------:R-:W0:Y:S02]  /*0dd0*/  LDC.64 R4, c[0x0][0x598] ;  /* 0x00016600ff047b82 */ /* 0x000e240000000a00 */
[----:B0-----:R-:W2:Y:S02]  /*0de0*/  LDG.E.64 R4, desc[UR36][R4.64] ;  /* 0x0000002404047981 */ /* 0x001ea4000c1e1b00 */
[----:B--2---:R-:W-:-:S04]  /*0df0*/  ISETP.NE.U32.AND P0, PT, R4, RZ, PT ;  /* 0x000000ff0400720c */ /* 0x004fc80003f05070 */
[----:B------:R-:W-:-:S13]  /*0e00*/  ISETP.NE.AND.EX P0, PT, R5, RZ, PT, P0 ;  /* 0x000000ff0500720c */ /* 0x000fda0003f05300 */
[----:B------:R-:W-:Y:S05]  /*0e10*/  @!P0 BRA `(.L_x_8) ;  /* 0x0000000000088947 */ /* 0x000fea0003800000 */
[----:B------:R0:W5:Y:S01]  /*0e20*/  LD.E R22, desc[UR36][R4.64] ;  /* 0x0000002404167980 */ /* 0x000162000c101900 */
[----:B------:R-:W-:Y:S05]  /*0e30*/  BRA `(.L_x_9) ;  /* 0x0000000000247947 */ /* 0x000fea0003800000 */
.L_x_8:
[----:B------:R-:W-:Y:S02]  /*0e40*/  ULDC.64 UR4, c[0x0][0x588] ;  /* 0x0001620000047ab9 */ /* 0x000fe40000000a00 */
[----:B------:R-:W-:-:S04]  /*0e50*/  ISETP.NE.U32.AND P0, PT, RZ, UR4, PT ;  /* 0x00000004ff007c0c */ /* 0x000fc8000bf05070 */
[----:B------:R-:W-:-:S13]  /*0e60*/  ISETP.NE.AND.EX P0, PT, RZ, UR5, PT, P0 ;  /* 0x00000005ff007c0c */ /* 0x000fda000bf05300 */
[----:B------:R-:W-:Y:S05]  /*0e70*/  @!P0 BRA `(.L_x_10) ;  /* 0x00000000000c8947 */ /* 0x000fea0003800000 */
[----:B------:R-:W0:Y:S02]  /*0e80*/  LDC.64 R22, c[0x0][0x588] ;  /* 0x00016200ff167b82 */ /* 0x000e240000000a00 */
[----:B0-----:R1:W5:Y:S01]  /*0e90*/  LDG.E R22, desc[UR36][R22.64] ;  /* 0x0000002416167981 */ /* 0x001362000c1e1900 */
[----:B------:R-:W-:Y:S05]  /*0ea0*/  BRA `(.L_x_9) ;  /* 0x0000000000087947 */ /* 0x000fea0003800000 */
.L_x_10:
[----:B------:R-:W-:Y:S02]  /*0eb0*/  ULDC UR4, c[0x0][0x580] ;  /* 0x0001600000047ab9 */ /* 0x000fe40000000800 */
[----:B------:R-:W-:-:S07]  /*0ec0*/  IMAD.U32 R22, RZ, RZ, UR4 ;  /* 0x00000004ff167e24 */ /* 0x000fce000f8e00ff */
.L_x_9:
[----:B------:R-:W-:Y:S02]  /*0ed0*/  ULDC.64 UR4, c[0x0][0x5a0] ;  /* 0x0001680000047ab9 */ /* 0x000fe40000000a00 */
[----:B------:R-:W-:-:S04]  /*0ee0*/  ISETP.NE.U32.AND P0, PT, RZ, UR4, PT ;  /* 0x00000004ff007c0c */ /* 0x000fc8000bf05070 */
[----:B------:R-:W-:-:S13]  /*0ef0*/  ISETP.NE.AND.EX P0, PT, RZ, UR5, PT, P0 ;  /* 0x00000005ff007c0c */ /* 0x000fda000bf05300 */
[----:B------:R-:W-:Y:S05]  /*0f00*/  @!P0 BRA `(.L_x_11) ;  /* 0x00000000001c8947 */ /* 0x000fea0003800000 */
[----:B0-----:R-:W0:Y:S02]  /*0f10*/  LDC.64 R4, c[0x0][0x5a0] ;  /* 0x00016800ff047b82 */ /* 0x001e240000000a00 */
[----:B0-----:R-:W2:Y:S02]  /*0f20*/  LDG.E.64 R4, desc[UR36][R4.64] ;  /* 0x0000002404047981 */ /* 0x001ea4000c1e1b00 */
[----:B--2---:R-:W-:-:S04]  /*0f30*/  ISETP.NE.U32.AND P0, PT, R4, RZ, PT ;  /* 0x000000ff0400720c */ /* 0x004fc80003f05070 */
[----:B------:R-:W-:-:S13]  /*0f40*/  ISETP.NE.AND.EX P0, PT, R5, RZ, PT, P0 ;  /* 0x000000ff0500720c */ /* 0x000fda0003f05300 */
[----:B------:R-:W-:Y:S05]  /*0f50*/  @!P0 BRA `(.L_x_11) ;  /* 0x0000000000088947 */ /* 0x000fea0003800000 */
[----:B-1----:R0:W5:Y:S01]  /*0f60*/  LD.E R23, desc[UR36][R4.64] ;  /* 0x0000002404177980 */ /* 0x002162000c101900 */
[----:B------:R-:W-:Y:S05]  /*0f70*/  BRA `(.L_x_12) ;  /* 0x0000000000247947 */ /* 0x000fea0003800000 */
.L_x_11:
[----:B------:R-:W-:Y:S02]  /*0f80*/  ULDC.64 UR4, c[0x0][0x590] ;  /* 0x0001640000047ab9 */ /* 0x000fe40000000a00 */
[----:B------:R-:W-:-:S04]  /*0f90*/  ISETP.NE.U32.AND P0, PT, RZ, UR4, PT ;  /* 0x00000004ff007c0c */ /* 0x000fc8000bf05070 */
[----:B------:R-:W-:-:S13]  /*0fa0*/  ISETP.NE.AND.EX P0, PT, RZ, UR5, PT, P0 ;  /* 0x00000005ff007c0c */ /* 0x000fda000bf05300 */
[----:B------:R-:W-:Y:S05]  /*0fb0*/  @!P0 BRA `(.L_x_13) ;  /* 0x00000000000c8947 */ /* 0x000fea0003800000 */
[----:B0-----:R-:W1:Y:S02]  /*0fc0*/  LDC.64 R4, c[0x0][0x590] ;  /* 0x00016400ff047b82 */ /* 0x001e640000000a00 */
[----:B-1----:R1:W5:Y:S01]  /*0fd0*/  LDG.E R23, desc[UR36][R4.64] ;  /* 0x0000002404177981 */ /* 0x002362000c1e1900 */
[----:B------:R-:W-:Y:S05]  /*0fe0*/  BRA `(.L_x_12) ;  /* 0x0000000000087947 */ /* 0x000fea0003800000 */
.L_x_13:
[----:B------:R-:W-:Y:S02]  /*0ff0*/  ULDC UR4, c[0x0][0x584] ;  /* 0x0001610000047ab9 */ /* 0x000fe40000000800 */
[----:B-1----:R-:W-:-:S07]  /*1000*/  IMAD.U32 R23, RZ, RZ, UR4 ;  /* 0x00000004ff177e24 */ /* 0x002fce000f8e00ff */
.L_x_12:
[----:B------:R-:W-:-:S13]  /*1010*/  LOP3.LUT P0, RZ, R0, 0xff, RZ, 0xc0, !PT ;  /* 0x000000ff00ff7812 */ /* 0x000fda000780c0ff */
[----:B------:R-:W-:Y:S05]  /*1020*/  @!P0 EXIT ;  /* 0x000000000000894d */ /* 0x000fea0003800000 */
[----:B------:R-:W-:Y:S01]  /*1030*/  ULDC UR4, c[0x0][0x28c] ;  /* 0x0000a30000047ab9 */ /* 0x000fe20000000800 */
[----:B------:R-:W-:Y:S01]  /*1040*/  LOP3.LUT R50, R19, 0x1, RZ, 0xfc, !PT ;  /* 0x0000000113327812 */ /* 0x000fe200078efcff */
[----:B------:R-:W-:Y:S01]  /*1050*/  UIADD3 UR4, UR4, 0x3f, URZ ;  /* 0x0000003f04047890 */ /* 0x000fe2000fffe03f */
[----:B------:R-:W-:Y:S01]  /*1060*/  UMOV UR38, URZ ;  /* 0x0000003f00267c82 */ /* 0x000fe20008000000 */
[----:B------:R-:W-:Y:S02]  /*1070*/  UMOV UR39, URZ ;  /* 0x0000003f00277c82 */ /* 0x000fe40008000000 */
[----:B------:R-:W-:-:S04]  /*1080*/  USHF.R.S32.HI UR5, URZ, 0x1f, UR4 ;  /* 0x0000001f3f057899 */ /* 0x000fc80008011404 */
[----:B------:R-:W-:-:S04]  /*1090*/  ULEA.HI UR5, UR5, UR4, URZ, 0x6 ;  /* 0x0000000405057291 */ /* 0x000fc8000f8f303f */
[----:B------:R-:W-:-:S12]  /*10a0*/  USHF.R.S32.HI UR40, URZ, 0x6, UR5 ;  /* 0x000000063f287899 */ /* 0x000fd80008011405 */
.L_x_67:
[----:B------:R-:W-:Y:S01]  /*10b0*/  LOP3.LUT R0, R18, 0x80, RZ, 0xc0, !PT ;  /* 0x0000008012007812 */ /* 0x000fe200078ec0ff */
[----:B------:R-:W2:Y:S01]  /*10c0*/  S2UR UR7, SR_CgaCtaId ;  /* 0x00000000000779c3 */ /* 0x000ea20000008800 */
[----:B------:R-:W-:Y:S02]  /*10d0*/  UMOV UR6, 0x400 ;  /* 0x0000040000067882 */ /* 0x000fe40000000000 */
[----:B------:R-:W-:-:S06]  /*10e0*/  SHF.R.U32.HI R0, RZ, 0x7, R0 ;  /* 0x00000007ff007819 */ /* 0x000fcc0000011600 */
[----:B---3--:R-:W3:Y:S01]  /*10f0*/  SHFL.IDX PT, R0, R0, RZ, 0x1f ;  /* 0x00001fff00007589 */ /* 0x008ee200000e0000 */
[----:B--2---:R-:W-:Y:S01]  /*1100*/  ULEA UR6, UR7, UR6, 0x18 ;  /* 0x0000000607067291 */ /* 0x004fe2000f8ec03f */
[----:B---3--:R-:W-:-:S13]  /*1110*/  R2UR UR4, R0 ;  /* 0x00000000000472ca */ /* 0x008fda00000e0000 */
[----:B------:R-:W-:-:S04]  /*1120*/  ULEA.HI UR5, UR4, UR4, URZ, 0x1 ;  /* 0x0000000404057291 */ /* 0x000fc8000f8f083f */
[----:B------:R-:W-:-:S04]  /*1130*/  ULOP3.LUT UR5, UR5, 0xffffe, URZ, 0xc0, !UPT ;  /* 0x000ffffe05057892 */ /* 0x000fc8000f8ec03f */
[----:B------:R-:W-:-:S03]  /*1140*/  UIADD3 UR5, UR4, -UR5, URZ ;  /* 0x8000000504057290 */ /* 0x000fc6000fffe03f */
[----:B------:R-:W-:Y:S01]  /*1150*/  ULDC UR4, c[0x0][0x28c] ;  /* 0x0000a30000047ab9 */ /* 0x000fe20000000800 */
[----:B------:R-:W-:Y:S01]  /*1160*/  ULEA UR5, UR5, UR6, 0xc ;  /* 0x0000000605057291 */ /* 0x000fe2000f8e603f */
[----:B------:R-:W-:-:S03]  /*1170*/  ISETP.LT.AND P0, PT, RZ, UR4, PT ;  /* 0x00000004ff007c0c */ /* 0x000fc6000bf01270 */
[----:B------:R-:W-:-:S04]  /*1180*/  UIADD3 UR5, UR5, 0x180, URZ ;  /* 0x0000018005057890 */ /* 0x000fc8000fffe03f */
[----:B------:R-:W-:-:S04]  /*1190*/  USHF.R.U32.HI UR5, URZ, 0x4, UR5 ;  /* 0x000000043f057899 */ /* 0x000fc80008011605 */
[----:B------:R-:W-:-:S04]  /*11a0*/  ULOP3.LUT UR5, UR5, 0x3fff, URZ, 0xc0, !UPT ;  /* 0x00003fff05057892 */ /* 0x000fc8000f8ec03f */
[----:B------:R-:W-:Y:S01]  /*11b0*/  ULOP3.LUT UR41, UR5, 0x10000, URZ, 0xfc, !UPT ;  /* 0x0001000005297892 */ /* 0x000fe2000f8efc3f */
[----:B------:R-:W-:Y:S11]  /*11c0*/  @P0 BRA `(.L_x_14) ;  /* 0x0000000000400947 */ /* 0x000ff60003800000 */
[----:B------:R-:W-:Y:S01]  /*11d0*/  MOV R0, 0x0 ;  /* 0x0000000000007802 */ /* 0x000fe20000000f00 */
[----:B------:R-:W-:Y:S01]  /*11e0*/  ULDC.64 UR4, c[0x4][0x68] ;  /* 0x01001a0000047ab9 */ /* 0x000fe20000000a00 */
[----:B------:R-:W-:Y:S01]  /*11f0*/  ULDC.64 UR6, c[0x4][0x8] ;  /* 0x0100020000067ab9 */ /* 0x000fe20000000a00 */
[----:B01----:R-:W-:Y:S01]  /*1200*/  IMAD.U32 R4, RZ, RZ, UR4 ;  /* 0x00000004ff047e24 */ /* 0x003fe2000f8e00ff */
[----:B------:R0:W1:Y:S01]  /*1210*/  LDC.64 R14, c[0x4][R0] ;  /* 0x01000000000e7b82 */ /* 0x0000620000000a00 */
[----:B------:R-:W-:Y:S01]  /*1220*/  IMAD.U32 R5, RZ, RZ, UR5 ;  /* 0x00000005ff057e24 */ /* 0x000fe2000f8e00ff */
[----:B------:R-:W-:Y:S01]  /*1230*/  ULDC.64 UR4, c[0x4][0x70] ;  /* 0x01001c0000047ab9 */ /* 0x000fe20000000a00 */
[----:B------:R-:W-:Y:S02]  /*1240*/  IMAD.U32 R10, RZ, RZ, UR6 ;  /* 0x00000006ff0a7e24 */ /* 0x000fe4000f8e00ff */
[----:B------:R-:W-:Y:S02]  /*1250*/  IMAD.U32 R6, RZ, RZ, UR4 ;  /* 0x00000004ff067e24 */ /* 0x000fe4000f8e00ff */
[----:B------:R-:W-:-:S02]  /*1260*/  IMAD.U32 R7, RZ, RZ, UR5 ;  /* 0x00000005ff077e24 */ /* 0x000fc4000f8e00ff */
[----:B------:R-:W-:Y:S02]  /*1270*/  IMAD.U32 R11, RZ, RZ, UR7 ;  /* 0x00000007ff0b7e24 */ /* 0x000fe4000f8e00ff */
[----:B------:R-:W-:Y:S02]  /*1280*/  IMAD.MOV.U32 R8, RZ, RZ, 0x1e1 ;  /* 0x000001e1ff087424 */ /* 0x000fe400078e00ff */
[----:B------:R-:W-:Y:S02]  /*1290*/  IMAD.MOV.U32 R12, RZ, RZ, 0x1 ;  /* 0x00000001ff0c7424 */ /* 0x000fe400078e00ff */
[----:B0-----:R-:W-:-:S07]  /*12a0*/  IMAD.MOV.U32 R13, RZ, RZ, RZ ;  /* 0x000000ffff0d7224 */ /* 0x001fce00078e00ff */
[----:B------:R-:W-:-:S07]  /*12b0*/  LEPC R20, `(.L_x_14) ;  /* 0x000000001014794e */ /* 0x000fce0000000000 */
[----:B-1---5:R-:W-:Y:S05]  /*12c0*/  CALL.ABS.NOINC R14 ;  /* 0x000000000e007343 */ /* 0x022fea0003c00000 */
.L_x_14:
[----:B------:R-:W-:-:S13]  /*12d0*/  ISETP.NE.AND P0, PT, R50, 0x3, PT ;  /* 0x000000033200780c */ /* 0x000fda0003f05270 */
[----:B------:R-:W-:Y:S05]  /*12e0*/  @!P0 BRA `(.L_x_15) ;  /* 0x0000000000048947 */ /* 0x000fea0003800000 */
[----:B------:R-:W-:Y:S01]  /*12f0*/  BPT.TRAP 0x1 ;  /* 0x000000040000795c */ /* 0x000fe20000300000 */
.L_x_15:
[----:B------:R-:W2:Y:S01]  /*1300*/  S2UR UR5, SR_CgaCtaId ;  /* 0x00000000000579c3 */ /* 0x000ea20000008800 */
[----:B------:R-:W-:Y:S01]  /*1310*/  UMOV UR4, 0x400 ;  /* 0x0000040000047882 */ /* 0x000fe20000000000 */
[----:B------:R-:W-:Y:S02]  /*1320*/  IMAD.U32 R0, RZ, RZ, UR38 ;  /* 0x00000026ff007e24 */ /* 0x000fe4000f8e00ff */
[----:B------:R-:W-:-:S03]  /*1330*/  IMAD.U32 R3, RZ, RZ, UR39 ;  /* 0x00000027ff037e24 */ /* 0x000fc6000f8e00ff */
[----:B------:R-:W-:Y:S01]  /*1340*/  SHF.L.U32 R0, R0, 0x1f, RZ ;  /* 0x0000001f00007819 */ /* 0x000fe200000006ff */
[----:B--2---:R-:W-:-:S06]  /*1350*/  ULEA UR4, UR5, UR4, 0x18 ;  /* 0x0000000405047291 */ /* 0x004fcc000f8ec03f */
[----:B------:R-:W-:-:S04]  /*1360*/  IMAD.U32 R6, RZ, RZ, UR4 ;  /* 0x00000004ff067e24 */ /* 0x000fc8000f8e00ff */
[----:B------:R-:W-:-:S04]  /*1370*/  IMAD R3, R3, 0x8, R6 ;  /* 0x0000000803037824 */ /* 0x000fc800078e0206 */
[----:B------:R2:W3:Y:S01]  /*1380*/  SYNCS.PHASECHK.TRANS64.TRYWAIT P1, [R3+URZ], R0 ;  /* 0x00000000030075a7 */ /* 0x0004e2000802017f */
[----:B------:R-:W-:Y:S05]  /*1390*/  @!P0 BRA `(.L_x_16) ;  /* 0x0000000000048947 */ /* 0x000fea0003800000 */
[----:B------:R-:W-:Y:S01]  /*13a0*/  BPT.TRAP 0x1 ;  /* 0x000000040000795c */ /* 0x000fe20000300000 */
.L_x_16:
[----:B---3--:R-:W-:Y:S05]  /*13b0*/  @P1 BRA `(.L_x_17) ;  /* 0x0000000000081947 */ /* 0x008fea0003800000 */
[----:B------:R-:W3:Y:S02]  /*13c0*/  SYNCS.PHASECHK.TRANS64.TRYWAIT P1, [R3+URZ], R0 ;  /* 0x00000000030075a7 */ /* 0x000ee4000802017f */
[----:B---3--:R-:W-:Y:S05]  /*13d0*/  @!P1 BRA `(.L_x_18) ;  /* 0x0000003c00409947 */ /* 0x008fea0003800000 */
.L_x_17:
[----:B------:R-:W-:-:S04]  /*13e0*/  UISETP.LT.AND UP0, UPT, UR40, 0x1, UPT ;  /* 0x000000012800788c */ /* 0x000fc8000bf01270 */
[----:B------:R-:W-:-:S06]  /*13f0*/  USEL UR4, UR40, 0x1, UP0 ;  /* 0x0000000128047887 */ /* 0x000fcc0008000000 */
[----:B--23--:R-:W-:Y:S01]  /*1400*/  IMAD.U32 R0, RZ, RZ, UR4 ;  /* 0x00000004ff007e24 */ /* 0x00cfe2000f8e00ff */
[----:B------:R-:W-:Y:S05]  /*1410*/  WARPSYNC.ALL ;  /* 0x0000000000007948 */ /* 0x000fea0003800000 */
[----:B------:R-:W-:-:S04]  /*1420*/  IADD3 R0, -R0, UR40, RZ ;  /* 0x0000002800007c10 */ /* 0x000fc8000fffe1ff */
[----:B------:R-:W-:Y:S02]  /*1430*/  ISETP.GE.AND P1, PT, R0, 0x1, PT ;  /* 0x000000010000780c */ /* 0x000fe40003f26270 */
[----:B------:R-:W-:Y:S01]  /*1440*/  R2UR UR4, R6 ;  /* 0x00000000060472ca */ /* 0x000fe200000e0000 */
[----:B------:R-:W-:Y:S01]  /*1450*/  ULEA UR6, UR39, UR41, 0xa ;  /* 0x0000002927067291 */ /* 0x000fe2000f8e503f */
[----:B------:R-:W-:Y:S01]  /*1460*/  WARPGROUP.ARRIVE ;  /* 0x00000000000079c5 */ /* 0x000fe20000000000 */
[----:B------:R-:W-:Y:S01]  /*1470*/  UMOV UR9, 0x80000020 ;  /* 0x8000002000097882 */ /* 0x000fe20000000000 */
[----:B------:R-:W-:Y:S01]  /*1480*/  UMOV UR11, 0x80000020 ;  /* 0x80000020000b7882 */ /* 0x000fe20000000000 */
[----:B------:R-:W-:-:S03]  /*1490*/  UIADD3 UR7, UR6, 0x200, URZ ;  /* 0x0000020006077890 */ /* 0x000fc6000fffe03f */
[----:B------:R-:W-:-:S05]  /*14a0*/  UMOV UR8, UR6 ;  /* 0x0000000600087c82 */ /* 0x000fca0008000000 */
[----:B------:R-:W-:-:S04]  /*14b0*/  UIADD3 UR4, UR4, 0x34180, URZ ;  /* 0x0003418004047890 */ /* 0x000fc8000fffe03f */
[----:B------:R-:W-:-:S04]  /*14c0*/  USHF.R.U32.HI UR4, URZ, 0x4, UR4 ;  /* 0x000000043f047899 */ /* 0x000fc80008011604 */
[----:B------:R-:W-:-:S04]  /*14d0*/  ULOP3.LUT UR4, UR4, 0x3fff, URZ, 0xc0, !UPT ;  /* 0x00003fff04047892 */ /* 0x000fc8000f8ec03f */
[----:B------:R-:W-:-:S04]  /*14e0*/  ULOP3.LUT UR4, UR4, 0x10000, URZ, 0xfc, !UPT ;  /* 0x0001000004047892 */ /* 0x000fc8000f8efc3f */
[----:B------:R-:W-:-:S07]  /*14f0*/  ULEA UR5, UR39, UR4, 0x6 ;  /* 0x0000000427057291 */ /* 0x000fce000f8e303f */
[----:B------:R-:W-:Y:S02]  /*1500*/  UMOV UR10, UR5 ;  /* 0x00000005000a7c82 */ /* 0x000fe40008000000 */
[----:B------:R-:W-:Y:S01]  /*1510*/  IGMMA.64x16x32.S8.S8 R32, gdesc[UR8], RZ, !UPT, gsb0 ;  /* 0x00600000082079f1 */ /* 0x000fe2000c0410ff */
[----:B------:R-:W-:Y:S01]  /*1520*/  UMOV UR8, UR7 ;  /* 0x0000000700087c82 */ /* 0x000fe20008000000 */
[----:B------:R-:W-:Y:S01]  /*1530*/  UMOV UR9, 0x80000020 ;  /* 0x8000002000097882 */ /* 0x000fe20000000000 */
[----:B------:R-:W-:Y:S02]  /*1540*/  WARPGROUP.DEPBAR.LE gsb0, 0x0 ;  /* 0x00008000000079c5 */ /* 0x000fe40000010000 */
[----:B------:R-:W-:-:S06]  /*1550*/  WARPGROUP.ARRIVE ;  /* 0x00000000000079c5 */ /* 0x000fcc0000000000 */
[----:B------:R-:W-:Y:S01]  /*1560*/  IGMMA.64x16x32.S8.S8 R24, gdesc[UR8], RZ, !UPT, gsb0 ;  /* 0x00600000081879f1 */ /* 0x000fe2000c0410ff */
[----:B------:R-:W-:Y:S02]  /*1570*/  UIADD3 UR8, UR6, 0x2, URZ ;  /* 0x0000000206087890 */ /* 0x000fe4000fffe03f */
[----:B------:R-:W-:Y:S01]  /*1580*/  UIADD3 UR10, UR5, 0x2, URZ ;  /* 0x00000002050a7890 */ /* 0x000fe2000fffe03f */
[----:B------:R-:W-:Y:S01]  /*1590*/  UMOV UR9, 0x80000020 ;  /* 0x8000002000097882 */ /* 0x000fe20000000000 */
[----:B------:R-:W-:Y:S01]  /*15a0*/  UMOV UR11, 0x80000020 ;  /* 0x80000020000b7882 */ /* 0x000fe20000000000 */
[----:B------:R-:W-:Y:S01]  /*15b0*/  UIADD3 UR6, UR6, 0x202, URZ ;  /* 0x0000020206067890 */ /* 0x000fe2000fffe03f */
[----:B------:R-:W-:Y:S02]  /*15c0*/  WARPGROUP.DEPBAR.LE gsb0, 0x0 ;  /* 0x00008000000079c5 */ /* 0x000fe40000010000 */
[----:B------:R-:W-:-:S06]  /*15d0*/  WARPGROUP.ARRIVE ;  /* 0x00000000000079c5 */ /* 0x000fcc0000000000 */
[----:B------:R-:W-:Y:S01]  /*15e0*/  IGMMA.64x16x32.S8.S8 R32, gdesc[UR8], R32, gsb0 ;  /* 0x00600000082079f1 */ /* 0x000fe20008041020 */
[----:B------:R-:W-:Y:S01]  /*15f0*/  UMOV UR8, UR6 ;  /* 0x0000000600087c82 */ /* 0x000fe20008000000 */
[----:B------:R-:W-:Y:S01]  /*1600*/  UMOV UR9, 0x80000020 ;  /* 0x8000002000097882 */ /* 0x000fe20000000000 */
[----:B------:R-:W-:Y:S02]  /*1610*/  WARPGROUP.DEPBAR.LE gsb0, 0x0 ;  /* 0x00008000000079c5 */ /* 0x000fe40000010000 */
[----:B------:R-:W-:-:S06]  /*1620*/  WARPGROUP.ARRIVE ;  /* 0x00000000000079c5 */ /* 0x000fcc0000000000 */
[----:B------:R-:W-:Y:S03]  /*1630*/  IGMMA.64x16x32.S8.S8 R24, gdesc[UR8], R24, gsb0 ;  /* 0x00600000081879f1 */ /* 0x000fe60008041018 */
[----:B------:R-:W-:Y:S02]  /*1640*/  WARPGROUP.DEPBAR.LE gsb0, 0x0 ;  /* 0x00008000000079c5 */ /* 0x000fe40000010000 */
[----:B------:R-:W-:Y:S05]  /*1650*/  @!P1 BRA `(.L_x_19) ;  /* 0x0000000400189947 */ /* 0x000fea0003800000 */
[----:B------:R-:W-:Y:S02]  /*1660*/  UIADD3 UR5, UR39, 0x1, URZ ;  /* 0x0000000127057890 */ /* 0x000fe4000fffe03f */
[----:B------:R-:W-:Y:S02]  /*1670*/  IMAD.U32 R3, RZ, RZ, UR39 ;  /* 0x00000027ff037e24 */ /* 0x000fe4000f8e00ff */
[----:B------:R-:W-:-:S04]  /*1680*/  UISETP.NE.AND UP0, UPT, UR5, 0xd, UPT ;  /* 0x0000000d0500788c */ /* 0x000fc8000bf05270 */
[----:B------:R-:W-:Y:S02]  /*1690*/  USEL UR6, URZ, 0x1, UP0 ;  /* 0x000000013f067887 */ /* 0x000fe40008000000 */
[----:B------:R-:W-:Y:S02]  /*16a0*/  USEL UR5, UR5, URZ, UP0 ;  /* 0x0000003f05057287 */ /* 0x000fe40008000000 */
[----:B------:R-:W-:-:S06]  /*16b0*/  ULOP3.LUT UR6, UR38, UR6, URZ, 0x3c, !UPT ;  /* 0x0000000626067292 */ /* 0x000fcc000f8e3c3f */
[----:B------:R-:W-:-:S07]  /*16c0*/  IMAD.U32 R7, RZ, RZ, UR6 ;  /* 0x00000006ff077e24 */ /* 0x000fce000f8e00ff */
.L_x_26:
[----:B------:R-:W-:Y:S05]  /*16d0*/  @!P0 BRA `(.L_x_20) ;  /* 0x0000000000048947 */ /* 0x000fea0003800000 */
[----:B------:R-:W-:Y:S01]  /*16e0*/  BPT.TRAP 0x1 ;  /* 0x000000040000795c */ /* 0x000fe20000300000 */
.L_x_20:
[----:B------:R-:W2:Y:S01]  /*16f0*/  S2UR UR7, SR_CgaCtaId ;  /* 0x00000000000779c3 */ /* 0x000ea20000008800 */
[----:B------:R-:W-:Y:S01]  /*1700*/  UMOV UR6, 0x400 ;  /* 0x0000040000067882 */ /* 0x000fe20000000000 */
[----:B01----:R-:W-:Y:S01]  /*1710*/  IMAD.U32 R5, RZ, RZ, UR5 ;  /* 0x00000005ff057e24 */ /* 0x003fe2000f8e00ff */
[----:B------:R-:W-:Y:S01]  /*1720*/  SHF.L.U32 R4, R7, 0x1f, RZ ;  /* 0x0000001f07047819 */ /* 0x000fe200000006ff */
[----:B--2---:R-:W-:-:S06]  /*1730*/  ULEA UR6, UR7, UR6, 0x18 ;  /* 0x0000000607067291 */ /* 0x004fcc000f8ec03f */
[----:B------:R-:W-:-:S04]  /*1740*/  IMAD.U32 R6, RZ, RZ, UR6 ;  /* 0x00000006ff067e24 */ /* 0x000fc8000f8e00ff */
[----:B------:R-:W-:-:S04]  /*1750*/  IMAD R5, R5, 0x8, R6 ;  /* 0x0000000805057824 */ /* 0x000fc800078e0206 */
[----:B------:R0:W1:Y:S01]  /*1760*/  SYNCS.PHASECHK.TRANS64.TRYWAIT P1, [R5+URZ], R4 ;  /* 0x00000004050075a7 */ /* 0x000062000802017f */
[----:B------:R-:W-:Y:S05]  /*1770*/  @!P0 BRA `(.L_x_21) ;  /* 0x0000000000048947 */ /* 0x000fea0003800000 */
[----:B------:R-:W-:Y:S01]  /*1780*/  BPT.TRAP 0x1 ;  /* 0x000000040000795c */ /* 0x000fe20000300000 */
.L_x_21:
[----:B-1----:R-:W-:Y:S05]  /*1790*/  @P1 BRA `(.L_x_22) ;  /* 0x0000000000081947 */ /* 0x002fea0003800000 */
[----:B------:R-:W1:Y:S02]  /*17a0*/  SYNCS.PHASECHK.TRANS64.TRYWAIT P1, [R5+URZ], R4 ;  /* 0x00000004050075a7 */ /* 0x000e64000802017f */
[----:B-1----:R-:W-:Y:S05]  /*17b0*/  @!P1 BRA `(.L_x_23) ;  /* 0x00000038005c9947 */ /* 0x002fea0003800000 */
.L_x_22:
[----:B------:R-:W-:Y:S01]  /*17c0*/  ULEA UR6, UR5, UR4, 0x6 ;  /* 0x0000000405067291 */ /* 0x000fe2000f8e303f */
[----:B------:R-:W-:Y:S01]  /*17d0*/  WARPGROUP.ARRIVE ;  /* 0x00000000000079c5 */ /* 0x000fe20000000000 */
[----:B------:R-:W-:Y:S01]  /*17e0*/  ULEA UR7, UR5, UR41, 0xa ;  /* 0x0000002905077291 */ /* 0x000fe2000f8e503f */
[----:B------:R-:W-:Y:S01]  /*17f0*/  UMOV UR11, 0x80000020 ;  /* 0x80000020000b7882 */ /* 0x000fe20000000000 */
[----:B------:R-:W-:Y:S02]  /*1800*/  UMOV UR9, 0x80000020 ;  /* 0x8000002000097882 */ /* 0x000fe40000000000 */
[----:B------:R-:W-:Y:S01]  /*1810*/  UIADD3 UR12, UR7, 0x200, URZ ;  /* 0x00000200070c7890 */ /* 0x000fe2000fffe03f */
[----:B------:R-:W-:Y:S02]  /*1820*/  UMOV UR10, UR6 ;  /* 0x00000006000a7c82 */ /* 0x000fe40008000000 */
[----:B------:R-:W-:Y:S02]  /*1830*/  UMOV UR8, UR7 ;  /* 0x0000000700087c82 */ /* 0x000fe40008000000 */
[----:B------:R-:W-:Y:S01]  /*1840*/  IGMMA.64x16x32.S8.S8 R32, gdesc[UR8], R32, gsb0 ;  /* 0x00600000082079f1 */ /* 0x000fe20008041020 */
[----:B------:R-:W-:Y:S01]  /*1850*/  UMOV UR9, 0x80000020 ;  /* 0x8000002000097882 */ /* 0x000fe20000000000 */
[----:B------:R-:W-:Y:S01]  /*1860*/  UMOV UR8, UR12 ;  /* 0x0000000c00087c82 */ /* 0x000fe20008000000 */
[----:B------:R-:W-:-:S02]  /*1870*/  WARPGROUP.DEPBAR.LE gsb0, 0x0 ;  /* 0x00008000000079c5 */ /* 0x000fc40000010000 */
[----:B------:R-:W-:-:S06]  /*1880*/  WARPGROUP.ARRIVE ;  /* 0x00000000000079c5 */ /* 0x000fcc0000000000 */
[----:B------:R-:W-:Y:S01]  /*1890*/  IGMMA.64x16x32.S8.S8 R24, gdesc[UR8], R24, gsb0 ;  /* 0x00600000081879f1 */ /* 0x000fe20008041018 */
        /* <DEDUP_REMOVED lines=15> */
[----:B------:R-:W-:Y:S01]  /*1990*/  BPT.TRAP 0x1 ;  /* 0x000000040000795c */ /* 0x000fe20000300000 */
.L_x_24:
[----:B01----:R-:W-:Y:S01]  /*19a0*/  IMAD R4, R3, 0x8, R6 ;  /* 0x0000000803047824 */ /* 0x003fe200078e0206 */
[----:B------:R-:W-:-:S03]  /*19b0*/  ISETP.GT.U32.AND P1, PT, R19, 0x1, PT ;  /* 0x000000011300780c */ /* 0x000fc60003f24070 */
[----:B------:R-:W-:-:S05]  /*19c0*/  VIADD R4, R4, 0x68 ;  /* 0x0000006804047836 */ /* 0x000fca0000000000 */
[----:B------:R-:W-:-:S04]  /*19d0*/  PRMT R4, RZ, 0x654, R4 ;  /* 0x00000654ff047816 */ /* 0x000fc80000000004 */
[----:B------:R0:W-:Y:S01]  /*19e0*/  SYNCS.ARRIVE.TRANS64.RED.A1T0 RZ, [R4+URZ], RZ ;  /* 0x000000ff04ff79a7 */ /* 0x0001e2000810043f */
[----:B------:R-:W-:Y:S05]  /*19f0*/  @P1 BRA `(.L_x_25) ;  /* 0x0000000000041947 */ /* 0x000fea0003800000 */
[----:B------:R-:W-:Y:S01]  /*1a00*/  BPT.TRAP 0x1 ;  /* 0x000000040000795c */ /* 0x000fe20000300000 */
.L_x_25:
[----:B------:R-:W-:Y:S01]  /*1a10*/  UIADD3 UR5, UR5, 0x1, URZ ;  /* 0x0000000105057890 */ /* 0x000fe2000fffe03f */
[C---:B------:R-:W-:Y:S01]  /*1a20*/  ISETP.GT.AND P2, PT, R0.reuse, 0x1, PT ;  /* 0x000000010000780c */ /* 0x040fe20003f44270 */
[----:B------:R-:W-:Y:S02]  /*1a30*/  VIADD R3, R3, 0x1 ;  /* 0x0000000103037836 */ /* 0x000fe40000000000 */
[----:B------:R-:W-:Y:S01]  /*1a40*/  UISETP.NE.AND UP0, UPT, UR5, 0xd, UPT ;  /* 0x0000000d0500788c */ /* 0x000fe2000bf05270 */
[----:B------:R-:W-:Y:S02]  /*1a50*/  VIADD R0, R0, 0xffffffff ;  /* 0xffffffff00007836 */ /* 0x000fe40000000000 */
[C---:B------:R-:W-:Y:S01]  /*1a60*/  ISETP.NE.AND P1, PT, R3.reuse, 0xd, PT ;  /* 0x0000000d0300780c */ /* 0x040fe20003f25270 */
[----:B------:R-:W-:Y:S02]  /*1a70*/  USEL UR6, URZ, 0x1, UP0 ;  /* 0x000000013f067887 */ /* 0x000fe40008000000 */
[----:B------:R-:W-:Y:S01]  /*1a80*/  USEL UR5, UR5, URZ, UP0 ;  /* 0x0000003f05057287 */ /* 0x000fe20008000000 */
[----:B------:R-:W-:-:S03]  /*1a90*/  SEL R3, R3, RZ, P1 ;  /* 0x000000ff03037207 */ /* 0x000fc60000800000 */
[----:B------:R-:W-:Y:S01]  /*1aa0*/  LOP3.LUT R7, R7, UR6, RZ, 0x3c, !PT ;  /* 0x0000000607077c12 */ /* 0x000fe2000f8e3cff */
[----:B------:R-:W-:Y:S07]  /*1ab0*/  @P2 BRA `(.L_x_26) ;  /* 0xfffffffc00042947 */ /* 0x000fee000383ffff */
.L_x_19:
[----:B------:R-:W2:Y:S02]  /*1ac0*/  LDC R0, c[0x0][0x28c] ;  /* 0x0000a300ff007b82 */ /* 0x000ea40000000800 */
[----:B--2---:R-:W-:-:S13]  /*1ad0*/  ISETP.GE.AND P1, PT, R0, 0x1, PT ;  /* 0x000000010000780c */ /* 0x004fda0003f26270 */
[----:B------:R-:W-:Y:S05]  /*1ae0*/  @!P1 BRA `(.L_x_27) ;  /* 0x0000000000409947 */ /* 0x000fea0003800000 */
[----:B------:R-:W-:Y:S05]  /*1af0*/  @!P0 BRA `(.L_x_28) ;  /* 0x0000000000048947 */ /* 0x000fea0003800000 */
[----:B------:R-:W-:Y:S01]  /*1b00*/  BPT.TRAP 0x1 ;  /* 0x000000040000795c */ /* 0x000fe20000300000 */
.L_x_28:
[----:B------:R-:W-:Y:S01]  /*1b10*/  UISETP.LT.AND UP0, UPT, UR40, 0x1, UPT ;  /* 0x000000012800788c */ /* 0x000fe2000bf01270 */
[----:B------:R-:W-:-:S03]  /*1b20*/  ISETP.GT.U32.AND P0, PT, R19, 0x1, PT ;  /* 0x000000011300780c */ /* 0x000fc60003f04070 */
[----:B------:R-:W-:-:S04]  /*1b30*/  USEL UR6, UR40, 0x1, UP0 ;  /* 0x0000000128067887 */ /* 0x000fc80008000000 */
[----:B------:R-:W-:-:S04]  /*1b40*/  UIADD3 UR6, UR39, UR40, -UR6 ;  /* 0x0000002827067290 */ /* 0x000fc8000fffe806 */
[----:B------:R-:W-:-:S04]  /*1b50*/  UIMAD.WIDE.U32 UR4, UR6, 0x4ec4ec4f, URZ ;  /* 0x4ec4ec4f060478a5 */ /* 0x000fc8000f8e003f */
[----:B------:R-:W-:-:S04]  /*1b60*/  USHF.R.U32.HI UR4, URZ, 0x2, UR5 ;  /* 0x000000023f047899 */ /* 0x000fc80008011605 */
[----:B------:R-:W-:-:S06]  /*1b70*/  UIMAD UR6, UR4, -0xd, UR6 ;  /* 0xfffffff3040678a4 */ /* 0x000fcc000f8e0206 */
[----:B------:R-:W-:-:S04]  /*1b80*/  IMAD.U32 R3, RZ, RZ, UR6 ;  /* 0x00000006ff037e24 */ /* 0x000fc8000f8e00ff */
[----:B------:R-:W-:-:S04]  /*1b90*/  IMAD R0, R3, 0x8, R6 ;  /* 0x0000000803007824 */ /* 0x000fc800078e0206 */
[----:B------:R-:W-:-:S05]  /*1ba0*/  VIADD R0, R0, 0x68 ;  /* 0x0000006800007836 */ /* 0x000fca0000000000 */
[----:B------:R-:W-:-:S04]  /*1bb0*/  PRMT R0, RZ, 0x654, R0 ;  /* 0x00000654ff007816 */ /* 0x000fc80000000000 */
[----:B------:R2:W-:Y:S01]  /*1bc0*/  SYNCS.ARRIVE.TRANS64.RED.A1T0 RZ, [R0+URZ], RZ ;  /* 0x000000ff00ff79a7 */ /* 0x0005e2000810043f */
[----:B------:R-:W-:Y:S05]  /*1bd0*/  @P0 BRA `(.L_x_27) ;  /* 0x0000000000040947 */ /* 0x000fea0003800000 */
[----:B------:R-:W-:Y:S01]  /*1be0*/  BPT.TRAP 0x1 ;  /* 0x000000040000795c */ /* 0x000fe20000300000 */
.L_x_27:
[----:B------:R-:W3:Y:S01]  /*1bf0*/  LDC R9, c[0x0][0x288] ;  /* 0x0000a200ff097b82 */ /* 0x000ee20000000800 */
[--C-:B--2---:R-:W-:Y:S01]  /*1c00*/  SHF.R.U32.HI R0, RZ, 0x2, R18.reuse ;  /* 0x00000002ff007819 */ /* 0x104fe20000011612 */
[----:B------:R-:W-:Y:S01]  /*1c10*/  UIADD3 UR39, UR40, UR39, URZ ;  /* 0x0000002728277290 */ /* 0x000fe2000fffe03f */
[----:B01----:R-:W-:Y:S01]  /*1c20*/  SHF.R.U32.HI R5, RZ, 0x7, R18 ;  /* 0x00000007ff057819 */ /* 0x003fe20000011612 */
[----:B------:R-:W-:Y:S01]  /*1c30*/  ULDC UR7, c[0x0][0x284] ;  /* 0x0000a10000077ab9 */ /* 0x000fe20000000800 */
[----:B------:R-:W-:Y:S01]  /*1c40*/  LOP3.LUT R4, R18, 0x60, RZ, 0xc0, !PT ;  /* 0x0000006012047812 */ /* 0x000fe200078ec0ff */
[----:B------:R-:W-:Y:S01]  /*1c50*/  UISETP.GT.U32.AND UP0, UPT, UR39, 0xc, UPT ;  /* 0x0000000c2700788c */ /* 0x000fe2000bf04070 */
[----:B------:R-:W-:Y:S01]  /*1c60*/  LOP3.LUT R3, R0, 0x7, RZ, 0xc0, !PT ;  /* 0x0000000700037812 */ /* 0x000fe200078ec0ff */
[----:B------:R-:W-:Y:S01]  /*1c70*/  UISETP.GE.U32.AND UP1, UPT, UR40, 0xd, UPT ;  /* 0x0000000d2800788c */ /* 0x000fe2000bf26070 */
[----:B------:R-:W-:Y:S01]  /*1c80*/  LOP3.LUT R0, R5, 0x1, RZ, 0xc0, !PT ;  /* 0x0000000105007812 */ /* 0x000fe200078ec0ff */
[----:B------:R-:W-:Y:S01]  /*1c90*/  UISETP.LT.U32.AND UP0, UPT, UR40, 0xd, UP0 ;  /* 0x0000000d2800788c */ /* 0x000fe20008701070 */
[----:B------:R-:W-:Y:S01]  /*1ca0*/  SHF.R.U32.HI R6, RZ, 0x1, R4 ;  /* 0x00000001ff067819 */ /* 0x000fe20000011604 */
[----:B------:R-:W-:Y:S01]  /*1cb0*/  UIMAD.WIDE.U32 UR4, UR39, 0x4ec4ec4f, URZ ;  /* 0x4ec4ec4f270478a5 */ /* 0x000fe2000f8e003f */
[----:B------:R-:W-:Y:S01]  /*1cc0*/  LOP3.LUT R4, R18, 0x3, RZ, 0xc0, !PT ;  /* 0x0000000312047812 */ /* 0x000fe200078ec0ff */
[----:B------:R-:W-:Y:S01]  /*1cd0*/  IMAD.SHL.U32 R8, R0, 0x40, RZ ;  /* 0x0000004000087824 */ /* 0x000fe200078e00ff */
[----:B------:R-:W-:Y:S01]  /*1ce0*/  IADD3 R5, RZ, -R6, -R3 ;  /* 0x80000006ff057210 */ /* 0x000fe20007ffe803 */
[----:B------:R-:W-:Y:S01]  /*1cf0*/  USEL UR6, URZ, 0x1, !UP0 ;  /* 0x000000013f067887 */ /* 0x000fe2000c000000 */
[----:B------:R-:W-:Y:S01]  /*1d00*/  SHF.R.S32.HI R12, RZ, 0x1f, R45 ;  /* 0x0000001fff0c7819 */ /* 0x000fe2000001142d */
[----:B------:R-:W-:Y:S01]  /*1d10*/  ULDC.64 UR8, c[0x0][0x5d0] ;  /* 0x0001740000087ab9 */ /* 0x000fe20000000a00 */
[----:B------:R-:W-:Y:S01]  /*1d20*/  LOP3.LUT R3, R8, 0x40, R3, 0xe2, !PT ;  /* 0x0000004008037812 */ /* 0x000fe200078ee203 */
[----:B------:R-:W-:Y:S01]  /*1d30*/  IMAD.SHL.U32 R8, R44, 0x10, RZ ;  /* 0x000000102c087824 */ /* 0x000fe200078e00ff */
[----:B------:R-:W-:Y:S01]  /*1d40*/  USHF.R.U32.HI UR4, URZ, 0x2, UR5 ;  /* 0x000000023f047899 */ /* 0x000fe20008011605 */
[----:B------:R-:W-:Y:S01]  /*1d50*/  IMAD R7, R0, -0x40, R5 ;  /* 0xffffffc000077824 */ /* 0x000fe200078e0205 */
[----:B------:R-:W-:Y:S01]  /*1d60*/  ULOP3.LUT UR38, UR38, UR6, URZ, 0x3c, !UPT ;  /* 0x0000000626267292 */ /* 0x000fe2000f8e3c3f */
[----:B------:R-:W-:Y:S01]  /*1d70*/  IMAD.SHL.U32 R0, R18, 0x2, RZ ;  /* 0x0000000212007824 */ /* 0x000fe200078e00ff */
[----:B---3--:R-:W-:Y:S01]  /*1d80*/  ISETP.GE.AND P0, PT, R8, R9, PT ;  /* 0x000000090800720c */ /* 0x008fe20003f06270 */
[----:B------:R-:W-:Y:S01]  /*1d90*/  IMAD R11, R4, -0x2, R9 ;  /* 0xfffffffe040b7824 */ /* 0x000fe200078e0209 */
[----:B------:R-:W-:Y:S01]  /*1da0*/  UIMAD UR39, UR4, -0xd, UR39 ;  /* 0xfffffff3042778a4 */ /* 0x000fe2000f8e0227 */
[----:B------:R-:W-:Y:S01]  /*1db0*/  IMAD R10, R12, UR8, RZ ;  /* 0x000000080c0a7c24 */ /* 0x000fe2000f8e02ff */
[----:B------:R-:W-:Y:S01]  /*1dc0*/  LOP3.LUT R9, R0, 0x6, RZ, 0xc0, !PT ;  /* 0x0000000600097812 */ /* 0x000fe200078ec0ff */
[C---:B------:R-:W-:Y:S01]  /*1dd0*/  IMAD.SHL.U32 R0, R41.reuse, 0x100, RZ ;  /* 0x0000010029007824 */ /* 0x040fe200078e00ff */
[----:B------:R-:W-:Y:S01]  /*1de0*/  @UP1 ULOP3.LUT UR38, UR38, 0x1, UR4, 0x78, !UPT ;  /* 0x0000000126261892 */ /* 0x000fe2000f8e7804 */
[----:B------:R-:W-:Y:S01]  /*1df0*/  IMAD.WIDE R14, R41, 0x100, RZ ;  /* 0x00000100290e7825 */ /* 0x000fe200078e02ff */
[----:B------:R-:W-:-:S02]  /*1e00*/  LOP3.LUT R4, R8, R9, RZ, 0xfc, !PT ;  /* 0x0000000908047212 */ /* 0x000fc400078efcff */
[C---:B------:R-:W-:Y:S01]  /*1e10*/  ISETP.GE.OR P0, PT, R0.reuse, UR7, P0 ;  /* 0x0000000700007c0c */ /* 0x040fe20008706670 */
[----:B------:R-:W-:Y:S01]  /*1e20*/  IMAD R13, R45, UR9, R10 ;  /* 0x000000092d0d7c24 */ /* 0x000fe2000f8e020a */
[----:B------:R-:W-:Y:S01]  /*1e30*/  SHF.R.S32.HI R5, RZ, 0x1f, R4 ;  /* 0x0000001fff057819 */ /* 0x000fe20000011404 */
[----:B------:R-:W-:Y:S01]  /*1e40*/  IMAD.IADD R57, R11, 0x1, -R8 ;  /* 0x000000010b397824 */ /* 0x000fe200078e0a08 */
[----:B------:R-:W-:Y:S01]  /*1e50*/  IADD3 R56, -R0, UR7, R7 ;  /* 0x0000000700387c10 */ /* 0x000fe2000fffe107 */
[----:B------:R-:W-:Y:S01]  /*1e60*/  IMAD.MOV.U32 R41, RZ, RZ, -0x1 ;  /* 0xffffffffff297424 */ /* 0x000fe200078e00ff */
[----:B------:R-:W-:Y:S01]  /*1e70*/  LOP3.LUT R51, R14, R3, R6, 0xfe, !PT ;  /* 0x000000030e337212 */ /* 0x000fe200078efe06 */
[----:B------:R-:W-:-:S04]  /*1e80*/  IMAD.WIDE.U32 R4, R45, UR8, R4 ;  /* 0x000000082d047c25 */ /* 0x000fc8000f8e0004 */
[----:B------:R-:W-:Y:S02]  /*1e90*/  IMAD.IADD R5, R5, 0x1, R13 ;  /* 0x0000000105057824 */ /* 0x000fe400078e020d */
[----:B------:R-:W-:Y:S05]  /*1ea0*/  @P0 BRA `(.L_x_29) ;  /* 0x0000001000000947 */ /* 0x000fea0003800000 */
[----:B------:R-:W0:Y:S01]  /*1eb0*/  LDC.64 R10, c[0x0][0x5c8] ;  /* 0x00017200ff0a7b82 */ /* 0x000e220000000a00 */
[----:B------:R-:W-:Y:S01]  /*1ec0*/  ULDC.64 UR4, c[0x0][0x5c0] ;  /* 0x0001700000047ab9 */ /* 0x000fe20000000a00 */
[----:B------:R-:W-:Y:S01]  /*1ed0*/  BSSY B0, `(.L_x_29) ;  /* 0x00000fd000007945 */ /* 0x000fe20003800000 */
[-C--:B0-----:R-:W-:Y:S02]  /*1ee0*/  IMAD R0, R15, R10.reuse, RZ ;  /* 0x0000000a0f007224 */ /* 0x081fe400078e02ff */
[----:B------:R-:W-:-:S04]  /*1ef0*/  IMAD.WIDE.U32 R4, R51, R10, R4 ;  /* 0x0000000a33047225 */ /* 0x000fc800078e0004 */
[----:B------:R-:W-:Y:S01]  /*1f00*/  IMAD R7, R51, R11, R0 ;  /* 0x0000000b33077224 */ /* 0x000fe200078e0200 */
[----:B------:R-:W-:Y:S01]  /*1f10*/  IADD3 R20, P0, R4, UR4, RZ ;  /* 0x0000000404147c10 */ /* 0x000fe2000ff1e0ff */
[C---:B------:R-:W-:Y:S02]  /*1f20*/  IMAD.SHL.U32 R3, R10.reuse, 0x8, RZ ;  /* 0x000000080a037824 */ /* 0x040fe400078e00ff */
[----:B------:R-:W-:Y:S01]  /*1f30*/  IMAD.IADD R7, R5, 0x1, R7 ;  /* 0x0000000105077824 */ /* 0x000fe200078e0207 */
[----:B------:R-:W-:Y:S01]  /*1f40*/  SHF.L.U64.HI R5, R10, 0x3, R11 ;  /* 0x000000030a057819 */ /* 0x000fe2000001020b */
[----:B------:R-:W-:Y:S01]  /*1f50*/  IMAD R11, R11, 0x78, RZ ;  /* 0x000000780b0b7824 */ /* 0x000fe200078e02ff */
[----:B------:R-:W-:Y:S02]  /*1f60*/  IADD3 R42, P1, R3, R20, RZ ;  /* 0x00000014032a7210 */ /* 0x000fe40007f3e0ff */
[----:B------:R-:W-:Y:S02]  /*1f70*/  IADD3.X R21, R7, UR5, RZ, P0, !PT ;  /* 0x0000000507157c10 */ /* 0x000fe400087fe4ff */
[----:B-----5:R-:W-:-:S03]  /*1f80*/  ISETP.NE.AND P0, PT, R23, RZ, PT ;  /* 0x000000ff1700720c */ /* 0x020fc60003f05270 */
[----:B------:R-:W-:Y:S02]  /*1f90*/  IMAD.X R43, R5, 0x1, R21, P1 ;  /* 0x00000001052b7824 */ /* 0x000fe400008e0615 */
[----:B------:R-:W-:-:S04]  /*1fa0*/  IMAD.WIDE.U32 R6, R10, 0x78, R42 ;  /* 0x000000780a067825 */ /* 0x000fc800078e002a */
[----:B------:R-:W-:Y:S01]  /*1fb0*/  IMAD.IADD R7, R7, 0x1, R11 ;  /* 0x0000000107077824 */ /* 0x000fe200078e020b */
[----:B------:R-:W-:-:S05]  /*1fc0*/  IADD3 R4, P1, R3, R6, RZ ;  /* 0x0000000603047210 */ /* 0x000fca0007f3e0ff */
[----:B------:R-:W-:Y:S01]  /*1fd0*/  IMAD.X R5, R5, 0x1, R7, P1 ;  /* 0x0000000105057824 */ /* 0x000fe200008e0607 */
[----:B------:R-:W-:Y:S07]  /*1fe0*/  @!P0 BRA `(.L_x_30) ;  /* 0x0000000800dc8947 */ /* 0x000fee0003800000 */
[----:B------:R-:W0:Y:S01]  /*1ff0*/  LDC.64 R52, c[0x0][0x5b0] ;  /* 0x00016c00ff347b82 */ /* 0x000e220000000a00 */
[----:B------:R-:W-:Y:S01]  /*2000*/  IMAD R8, R44, 0x10, R9 ;  /* 0x000000102c087824 */ /* 0x000fe200078e0209 */
[----:B------:R-:W-:Y:S01]  /*2010*/  ULDC.64 UR4, c[0x0][0x5b8] ;  /* 0x00016e0000047ab9 */ /* 0x000fe20000000a00 */
[----:B------:R-:W-:Y:S01]  /*2020*/  ISETP.GE.AND P0, PT, R56, 0x1, PT ;  /* 0x000000013800780c */ /* 0x000fe20003f06270 */
[----:B------:R-:W-:Y:S01]  /*2030*/  IMAD R0, R12, UR4, RZ ;  /* 0x000000040c007c24 */ /* 0x000fe2000f8e02ff */
[----:B------:R-:W-:Y:S01]  /*2040*/  BSSY B1, `(.L_x_31) ;  /* 0x0000011000017945 */ /* 0x000fe20003800000 */
[----:B------:R-:W-:Y:S02]  /*2050*/  SHF.R.S32.HI R9, RZ, 0x1f, R8 ;  /* 0x0000001fff097819 */ /* 0x000fe40000011408 */
[----:B------:R-:W1:Y:S01]  /*2060*/  LDC.64 R54, c[0x0][0x5a8] ;  /* 0x00016a00ff367b82 */ /* 0x000e620000000a00 */
[----:B------:R-:W-:Y:S01]  /*2070*/  IMAD R11, R45, UR5, R0 ;  /* 0x000000052d0b7c24 */ /* 0x000fe2000f8e0200 */
[----:B------:R-:W-:Y:S01]  /*2080*/  ISETP.LT.OR P2, PT, R57, 0x1, !P0 ;  /* 0x000000013900780c */ /* 0x000fe20004741670 */
[----:B------:R-:W-:-:S04]  /*2090*/  IMAD.WIDE.U32 R44, R45, UR4, R8 ;  /* 0x000000042d2c7c25 */ /* 0x000fc8000f8e0008 */
[----:B------:R-:W-:Y:S02]  /*20a0*/  IMAD.IADD R11, R45, 0x1, R11 ;  /* 0x000000012d0b7824 */ /* 0x000fe400078e020b */
[----:B------:R-:W-:Y:S02]  /*20b0*/  IMAD.MOV.U32 R10, RZ, RZ, R44 ;  /* 0x000000ffff0a7224 */ /* 0x000fe400078e002c */
[-C--:B0-----:R-:W-:Y:S01]  /*20c0*/  IMAD R0, R15, R52.reuse, RZ ;  /* 0x000000340f007224 */ /* 0x081fe200078e02ff */
[----:B------:R-:W-:Y:S01]  /*20d0*/  SHF.L.U64.HI R13, R52, 0x3, R53 ;  /* 0x00000003340d7819 */ /* 0x000fe20000010235 */
[----:B------:R-:W-:-:S04]  /*20e0*/  IMAD.WIDE.U32 R8, R51, R52, R10 ;  /* 0x0000003433087225 */ /* 0x000fc800078e000a */
[----:B------:R-:W-:Y:S01]  /*20f0*/  IMAD R3, R51, R53, R0 ;  /* 0x0000003533037224 */ /* 0x000fe200078e0200 */
[----:B-1----:R-:W-:Y:S01]  /*2100*/  IADD3 R46, P1, R8, R54, RZ ;  /* 0x00000036082e7210 */ /* 0x002fe20007f3e0ff */
[----:B------:R-:W-:-:S03]  /*2110*/  IMAD.SHL.U32 R12, R52, 0x8, RZ ;  /* 0x00000008340c7824 */ /* 0x000fc600078e00ff */
[----:B------:R-:W-:Y:S01]  /*2120*/  IADD3.X R47, R55, R9, R3, P1, !PT ;  /* 0x00000009372f7210 */ /* 0x000fe20000ffe403 */
[----:B------:R-:W-:Y:S08]  /*2130*/  @P2 BRA `(.L_x_32) ;  /* 0x0000000000042947 */ /* 0x000ff00003800000 */
[----:B------:R0:W5:Y:S02]  /*2140*/  LDG.E.U8 R40, desc[UR36][R46.64] ;  /* 0x000000242e287981 */ /* 0x000164000c1e1100 */
.L_x_32:
[----:B------:R-:W-:Y:S05]  /*2150*/  BSYNC B1 ;  /* 0x0000000000017941 */ /* 0x000fea0003800000 */
.L_x_31:
[----:B-----5:R-:W-:Y:S01]  /*2160*/  LOP3.LUT R0, R40, 0xffff, RZ, 0xc0, !PT ;  /* 0x0000ffff28007812 */ /* 0x020fe200078ec0ff */
[----:B------:R-:W-:Y:S01]  /*2170*/  IMAD.WIDE.U32 R8, R51, R52, R12 ;  /* 0x0000003433087225 */ /* 0x000fe200078e000c */
[----:B------:R-:W-:Y:S01]  /*2180*/  ISETP.LT.OR P3, PT, R57, 0x2, !P0 ;  /* 0x000000023900780c */ /* 0x000fe20004761670 */
[----:B------:R-:W-:Y:S01]  /*2190*/  BSSY B1, `(.L_x_33) ;  /* 0x000000e000017945 */ /* 0x000fe20003800000 */
[----:B------:R-:W-:Y:S01]  /*21a0*/  PRMT R0, R0, 0x8880, RZ ;  /* 0x0000888000007816 */ /* 0x000fe200000000ff */
[----:B------:R-:W-:Y:S01]  /*21b0*/  IMAD.IADD R9, R3, 0x1, R9 ;  /* 0x0000000103097824 */ /* 0x000fe200078e0209 */
[----:B------:R-:W-:Y:S02]  /*21c0*/  IADD3 R48, P4, P5, R44, R54, R8 ;  /* 0x000000362c307210 */ /* 0x000fe40007d9e008 */
[----:B------:R-:W-:Y:S01]  /*21d0*/  ISETP.GE.AND P1, PT, R56, 0x9, PT ;  /* 0x000000093800780c */ /* 0x000fe20003f26270 */
[----:B------:R-:W-:Y:S01]  /*21e0*/  IMAD R3, R0, R23, RZ ;  /* 0x0000001700037224 */ /* 0x000fe200078e02ff */
[----:B------:R-:W-:-:S02]  /*21f0*/  IADD3.X R49, R11, R55, R9, P4, P5 ;  /* 0x000000370b317210 */ /* 0x000fc400027ea409 */
[----:B------:R-:W-:Y:S01]  /*2200*/  ISETP.LT.OR P4, PT, R57, 0x1, !P1 ;  /* 0x000000013900780c */ /* 0x000fe20004f81670 */
[----:B------:R-:W-:-:S05]  /*2210*/  @!P2 IMAD R9, R32, R22, R3 ;  /* 0x000000162009a224 */ /* 0x000fca00078e0203 */
[----:B------:R1:W-:Y:S01]  /*2220*/  @!P2 STG.E.U8 desc[UR36][R20.64], R9 ;  /* 0x000000091400a986 */ /* 0x0003e2000c101124 */
[----:B------:R-:W-:Y:S06]  /*2230*/  @P3 BRA `(.L_x_34) ;  /* 0x00000000000c3947 */ /* 0x000fec0003800000 */
[----:B------:R-:W2:Y:S02]  /*2240*/  LDG.E.U8 R40, desc[UR36][R46.64+0x1] ;  /* 0x000001242e287981 */ /* 0x000ea4000c1e1100 */
[----:B--2---:R-:W-:-:S05]  /*2250*/  PRMT R0, R40, 0x8880, RZ ;  /* 0x0000888028007816 */ /* 0x004fca00000000ff */
[----:B------:R-:W-:-:S07]  /*2260*/  IMAD R3, R0, R23, RZ ;  /* 0x0000001700037224 */ /* 0x000fce00078e02ff */
.L_x_34:
[----:B------:R-:W-:Y:S05]  /*2270*/  BSYNC B1 ;  /* 0x0000000000017941 */ /* 0x000fea0003800000 */
.L_x_33:
[----:B------:R-:W-:Y:S01]  /*2280*/  @!P3 IMAD R33, R33, R22, R3 ;  /* 0x000000162121b224 */ /* 0x000fe200078e0203 */
[----:B------:R-:W-:Y:S04]  /*2290*/  BSSY B1, `(.L_x_35) ;  /* 0x0000006000017945 */ /* 0x000fe80003800000 */
[----:B------:R2:W-:Y:S01]  /*22a0*/  @!P3 STG.E.U8 desc[UR36][R20.64+0x1], R33 ;  /* 0x000001211400b986 */ /* 0x0005e2000c101124 */
[----:B------:R-:W-:Y:S05]  /*22b0*/  @P4 BRA `(.L_x_36) ;  /* 0x00000000000c4947 */ /* 0x000fea0003800000 */
[----:B------:R-:W3:Y:S02]  /*22c0*/  LDG.E.U8 R40, desc[UR36][R48.64] ;  /* 0x0000002430287981 */ /* 0x000ee4000c1e1100 */
[----:B---3--:R-:W-:-:S05]  /*22d0*/  PRMT R0, R40, 0x8880, RZ ;  /* 0x0000888028007816 */ /* 0x008fca00000000ff */
[----:B------:R-:W-:-:S07]  /*22e0*/  IMAD R3, R0, R23, RZ ;  /* 0x0000001700037224 */ /* 0x000fce00078e02ff */
.L_x_36:
[----:B------:R-:W-:Y:S05]  /*22f0*/  BSYNC B1 ;  /* 0x0000000000017941 */ /* 0x000fea0003800000 */
.L_x_35:
[C---:B------:R-:W-:Y:S01]  /*2300*/  ISETP.LT.OR P3, PT, R57.reuse, 0x2, !P1 ;  /* 0x000000023900780c */ /* 0x040fe20004f61670 */
[----:B-1----:R-:W-:Y:S01]  /*2310*/  @!P4 IMAD R9, R34, R22, R3 ;  /* 0x000000162209c224 */ /* 0x002fe200078e0203 */
[----:B------:R-:W-:Y:S01]  /*2320*/  BSSY B1, `(.L_x_37) ;  /* 0x000000b000017945 */ /* 0x000fe20003800000 */
[----:B------:R-:W-:Y:S02]  /*2330*/  ISETP.LT.OR P5, PT, R57, 0x9, !P1 ;  /* 0x000000093900780c */ /* 0x000fe40004fa1670 */
[----:B------:R-:W-:Y:S01]  /*2340*/  IADD3 R51, P2, R51, 0x80, RZ ;  /* 0x0000008033337810 */ /* 0x000fe20007f5e0ff */
[----:B------:R1:W-:Y:S01]  /*2350*/  @!P4 STG.E.U8 desc[UR36][R42.64], R9 ;  /* 0x000000092a00c986 */ /* 0x0003e2000c101124 */
[C---:B------:R-:W-:Y:S02]  /*2360*/  ISETP.LT.OR P4, PT, R57.reuse, 0x9, !P0 ;  /* 0x000000093900780c */ /* 0x040fe40004781670 */
[C---:B------:R-:W-:Y:S02]  /*2370*/  ISETP.LT.OR P0, PT, R57.reuse, 0xa, !P0 ;  /* 0x0000000a3900780c */ /* 0x040fe40004701670 */
[----:B------:R-:W-:-:S02]  /*2380*/  ISETP.LT.OR P1, PT, R57, 0xa, !P1 ;  /* 0x0000000a3900780c */ /* 0x000fc40004f21670 */
[----:B------:R-:W-:Y:S11]  /*2390*/  @P3 BRA `(.L_x_38) ;  /* 0x00000000000c3947 */ /* 0x000ff60003800000 */
[----:B------:R-:W3:Y:S02]  /*23a0*/  LDG.E.U8 R40, desc[UR36][R48.64+0x1] ;  /* 0x0000012430287981 */ /* 0x000ee4000c1e1100 */
[----:B---3--:R-:W-:-:S05]  /*23b0*/  PRMT R0, R40, 0x8880, RZ ;  /* 0x0000888028007816 */ /* 0x008fca00000000ff */
[----:B------:R-:W-:-:S07]  /*23c0*/  IMAD R3, R0, R23, RZ ;  /* 0x0000001700037224 */ /* 0x000fce00078e02ff */
.L_x_38:
[----:B------:R-:W-:Y:S05]  /*23d0*/  BSYNC B1 ;  /* 0x0000000000017941 */ /* 0x000fea0003800000 */
.L_x_37:
[----:B------:R-:W-:Y:S01]  /*23e0*/  @!P3 IMAD R35, R35, R22, R3 ;  /* 0x000000162323b224 */ /* 0x000fe200078e0203 */
[----:B------:R-:W-:Y:S04]  /*23f0*/  BSSY B1, `(.L_x_39) ;  /* 0x0000006000017945 */ /* 0x000fe80003800000 */
[----:B------:R3:W-:Y:S01]  /*2400*/  @!P3 STG.E.U8 desc[UR36][R42.64+0x1], R35 ;  /* 0x000001232a00b986 */ /* 0x0007e2000c101124 */
[----:B------:R-:W-:Y:S05]  /*2410*/  @P4 BRA `(.L_x_40) ;  /* 0x00000000000c4947 */ /* 0x000fea0003800000 */
[----:B------:R-:W4:Y:S02]  /*2420*/  LDG.E.U8 R40, desc[UR36][R46.64+0x8] ;  /* 0x000008242e287981 */ /* 0x000f24000c1e1100 */
[----:B----4-:R-:W-:-:S05]  /*2430*/  PRMT R0, R40, 0x8880, RZ ;  /* 0x0000888028007816 */ /* 0x010fca00000000ff */
[----:B------:R-:W-:-:S07]  /*2440*/  IMAD R3, R0, R23, RZ ;  /* 0x0000001700037224 */ /* 0x000fce00078e02ff */
.L_x_40:
[----:B------:R-:W-:Y:S05]  /*2450*/  BSYNC B1 ;  /* 0x0000000000017941 */ /* 0x000fea0003800000 */
.L_x_39:
[----:B-1----:R-:W-:Y:S01]  /*2460*/  @!P4 IMAD R9, R36, R22, R3 ;  /* 0x000000162409c224 */ /* 0x002fe200078e0203 */
[----:B------:R-:W-:Y:S01]  /*2470*/  BSSY B1, `(.L_x_41) ;  /* 0x0000007000017945 */ /* 0x000fe20003800000 */
[----:B------:R-:W-:-:S03]  /*2480*/  IMAD.X R15, RZ, RZ, R15, P2 ;  /* 0x000000ffff0f7224 */ /* 0x000fc600010e060f */
[----:B------:R1:W-:Y:S01]  /*2490*/  @!P4 STG.E.U8 desc[UR36][R20.64+0x8], R9 ;  /* 0x000008091400c986 */ /* 0x0003e2000c101124 */
[----:B------:R-:W-:Y:S05]  /*24a0*/  @P0 BRA `(.L_x_42) ;  /* 0x00000000000c0947 */ /* 0x000fea0003800000 */
[----:B------:R-:W4:Y:S02]  /*24b0*/  LDG.E.U8 R40, desc[UR36][R46.64+0x9] ;  /* 0x000009242e287981 */ /* 0x000f24000c1e1100 */
[----:B----4-:R-:W-:-:S05]  /*24c0*/  PRMT R0, R40, 0x8880, RZ ;  /* 0x0000888028007816 */ /* 0x010fca00000000ff */
[----:B------:R-:W-:-:S07]  /*24d0*/  IMAD R3, R0, R23, RZ ;  /* 0x0000001700037224 */ /* 0x000fce00078e02ff */
.L_x_42:
[----:B------:R-:W-:Y:S05]  /*24e0*/  BSYNC B1 ;  /* 0x0000000000017941 */ /* 0x000fea0003800000 */
.L_x_41:
[----:B------:R-:W-:Y:S01]  /*24f0*/  @!P0 IMAD R37, R37, R22, R3 ;  /* 0x0000001625258224 */ /* 0x000fe200078e0203 */
[----:B------:R-:W-:Y:S01]  /*2500*/  BSSY B1, `(.L_x_43) ;  /* 0x0000007000017945 */ /* 0x000fe20003800000 */
[----:B------:R-:W-:-:S03]  /*2510*/  IMAD R8, R15, R52, RZ ;  /* 0x000000340f087224 */ /* 0x000fc600078e02ff */
[----:B------:R4:W-:Y:S01]  /*2520*/  @!P0 STG.E.U8 desc[UR36][R20.64+0x9], R37 ;  /* 0x0000092514008986 */ /* 0x0009e2000c101124 */
[----:B------:R-:W-:Y:S05]  /*2530*/  @P5 BRA `(.L_x_44) ;  /* 0x00000000000c5947 */ /* 0x000fea0003800000 */
[----:B------:R-:W5:Y:S02]  /*2540*/  LDG.E.U8 R40, desc[UR36][R48.64+0x8] ;  /* 0x0000082430287981 */ /* 0x000f64000c1e1100 */
[----:B-----5:R-:W-:-:S05]  /*2550*/  PRMT R0, R40, 0x8880, RZ ;  /* 0x0000888028007816 */ /* 0x020fca00000000ff */
[----:B------:R-:W-:-:S07]  /*2560*/  IMAD R3, R0, R23, RZ ;  /* 0x0000001700037224 */ /* 0x000fce00078e02ff */
.L_x_44:
[----:B------:R-:W-:Y:S05]  /*2570*/  BSYNC B1 ;  /* 0x0000000000017941 */ /* 0x000fea0003800000 */
.L_x_43:
[----:B------:R-:W-:Y:S01]  /*2580*/  @!P5 IMAD R15, R38, R22, R3 ;  /* 0x00000016260fd224 */ /* 0x000fe200078e0203 */
[----:B------:R-:W-:Y:S01]  /*2590*/  BSSY B1, `(.L_x_45) ;  /* 0x0000009000017945 */ /* 0x000fe20003800000 */
[C---:B-12-4-:R-:W-:Y:S02]  /*25a0*/  IMAD R21, R51.reuse, R53, R8 ;  /* 0x0000003533157224 */ /* 0x056fe400078e0208 */
[CC--:B------:R-:W-:Y:S01]  /*25b0*/  IMAD.WIDE.U32 R12, R51.reuse, R52.reuse, R12 ;  /* 0x00000034330c7225 */ /* 0x0c0fe200078e000c */
[----:B------:R1:W-:Y:S03]  /*25c0*/  @!P5 STG.E.U8 desc[UR36][R42.64+0x8], R15 ;  /* 0x0000080f2a00d986 */ /* 0x0003e6000c101124 */
[----:B------:R-:W-:Y:S01]  /*25d0*/  IMAD.WIDE.U32 R8, R51, R52, R10 ;  /* 0x0000003433087225 */ /* 0x000fe200078e000a */
[----:B------:R-:W-:Y:S06]  /*25e0*/  @P1 BRA `(.L_x_46) ;  /* 0x00000000000c1947 */ /* 0x000fec0003800000 */
[----:B------:R-:W2:Y:S02]  /*25f0*/  LDG.E.U8 R40, desc[UR36][R48.64+0x9] ;  /* 0x0000092430287981 */ /* 0x000ea4000c1e1100 */
[----:B--2---:R-:W-:-:S05]  /*2600*/  PRMT R0, R40, 0x8880, RZ ;  /* 0x0000888028007816 */ /* 0x004fca00000000ff */
[----:B------:R-:W-:-:S07]  /*2610*/  IMAD R3, R0, R23, RZ ;  /* 0x0000001700037224 */ /* 0x000fce00078e02ff */
.L_x_46:
[----:B------:R-:W-:Y:S05]  /*2620*/  BSYNC B1 ;  /* 0x0000000000017941 */ /* 0x000fea0003800000 */
.L_x_45:
[----:B------:R-:W-:Y:S01]  /*2630*/  @!P1 IMAD R39, R39, R22, R3 ;  /* 0x0000001627279224 */ /* 0x000fe200078e0203 */
[----:B------:R-:W-:Y:S01]  /*2640*/  ISETP.GE.AND P2, PT, R56, 0x81, PT ;  /* 0x000000813800780c */ /* 0x000fe20003f46270 */
[----:B------:R-:W-:Y:S01]  /*2650*/  BSSY B1, `(.L_x_47) ;  /* 0x000000c000017945 */ /* 0x000fe20003800000 */
[----:B------:R-:W-:Y:S02]  /*2660*/  IADD3 R8, P5, R8, R54, RZ ;  /* 0x0000003608087210 */ /* 0x000fe40007fbe0ff */
[----:B------:R2:W-:Y:S01]  /*2670*/  @!P1 STG.E.U8 desc[UR36][R42.64+0x9], R39 ;  /* 0x000009272a009986 */ /* 0x0005e2000c101124 */
[----:B------:R-:W-:Y:S02]  /*2680*/  ISETP.LT.OR P1, PT, R57, 0x1, !P2 ;  /* 0x000000013900780c */ /* 0x000fe40005721670 */
[----:B------:R-:W-:Y:S02]  /*2690*/  IADD3.X R9, R55, R9, R21, P5, !PT ;  /* 0x0000000937097210 */ /* 0x000fe40002ffe415 */
[----:B------:R-:W-:-:S02]  /*26a0*/  ISETP.GE.AND P0, PT, R56, 0x89, PT ;  /* 0x000000893800780c */ /* 0x000fc40003f06270 */
[----:B------:R-:W-:Y:S02]  /*26b0*/  IADD3 R44, P4, P3, R44, R54, R12 ;  /* 0x000000362c2c7210 */ /* 0x000fe40007b9e00c */
[----:B------:R-:W-:-:S05]  /*26c0*/  ISETP.LT.OR P5, PT, R57, 0x2, !P2 ;  /* 0x000000023900780c */ /* 0x000fca00057a1670 */
[----:B--2---:R-:W-:Y:S08]  /*26d0*/  @P1 BRA `(.L_x_48) ;  /* 0x00000000000c1947 */ /* 0x004ff00003800000 */
[----:B------:R-:W2:Y:S02]  /*26e0*/  LDG.E.U8 R40, desc[UR36][R8.64] ;  /* 0x0000002408287981 */ /* 0x000ea4000c1e1100 */
[----:B--2---:R-:W-:-:S05]  /*26f0*/  PRMT R0, R40, 0x8880, RZ ;  /* 0x0000888028007816 */ /* 0x004fca00000000ff */
[----:B------:R-:W-:-:S07]  /*2700*/  IMAD R3, R0, R23, RZ ;  /* 0x0000001700037224 */ /* 0x000fce00078e02ff */
.L_x_48:
[----:B------:R-:W-:Y:S05]  /*2710*/  BSYNC B1 ;  /* 0x0000000000017941 */ /* 0x000fea0003800000 */
.L_x_47:
[----:B-1----:R-:W-:Y:S01]  /*2720*/  @!P1 IMAD R15, R24, R22, R3 ;  /* 0x00000016180f9224 */ /* 0x002fe200078e0203 */
[----:B------:R-:W-:Y:S01]  /*2730*/  BSSY B1, `(.L_x_49) ;  /* 0x0000007000017945 */ /* 0x000fe20003800000 */
[----:B------:R-:W-:-:S03]  /*2740*/  IMAD.IADD R12, R21, 0x1, R13 ;  /* 0x00000001150c7824 */ /* 0x000fc600078e020d */
[----:B------:R1:W-:Y:S01]  /*2750*/  @!P1 STG.E.U8 desc[UR36][R6.64], R15 ;  /* 0x0000000f06009986 */ /* 0x0003e2000c101124 */
[----:B------:R-:W-:Y:S05]  /*2760*/  @P5 BRA `(.L_x_50) ;  /* 0x00000000000c5947 */ /* 0x000fea0003800000 */
[----:B------:R-:W2:Y:S02]  /*2770*/  LDG.E.U8 R40, desc[UR36][R8.64+0x1] ;  /* 0x0000012408287981 */ /* 0x000ea4000c1e1100 */
[----:B--2---:R-:W-:-:S05]  /*2780*/  PRMT R0, R40, 0x8880, RZ ;  /* 0x0000888028007816 */ /* 0x004fca00000000ff */
[----:B------:R-:W-:-:S07]  /*2790*/  IMAD R3, R0, R23, RZ ;  /* 0x0000001700037224 */ /* 0x000fce00078e02ff */
.L_x_50:
[----:B------:R-:W-:Y:S05]  /*27a0*/  BSYNC B1 ;  /* 0x0000000000017941 */ /* 0x000fea0003800000 */
.L_x_49:
[----:B------:R-:W-:Y:S01]  /*27b0*/  ISETP.LT.OR P1, PT, R57, 0x1, !P0 ;  /* 0x000000013900780c */ /* 0x000fe20004721670 */
[----:B------:R-:W-:Y:S01]  /*27c0*/  @!P5 IMAD R25, R25, R22, R3 ;  /* 0x000000161919d224 */ /* 0x000fe200078e0203 */
[----:B------:R-:W-:Y:S01]  /*27d0*/  BSSY B1, `(.L_x_51) ;  /* 0x000000b000017945 */ /* 0x000fe20003800000 */
[----:B------:R-:W-:Y:S02]  /*27e0*/  IADD3.X R45, R11, R55, R12, P4, P3 ;  /* 0x000000370b2d7210 */ /* 0x000fe400027e640c */
[C---:B------:R-:W-:Y:S01]  /*27f0*/  ISETP.LT.OR P3, PT, R57.reuse, 0x9, !P2 ;  /* 0x000000093900780c */ /* 0x040fe20005761670 */
[----:B------:R2:W-:Y:S01]  /*2800*/  @!P5 STG.E.U8 desc[UR36][R6.64+0x1], R25 ;  /* 0x000001190600d986 */ /* 0x0005e2000c101124 */
[C---:B------:R-:W-:Y:S02]  /*2810*/  ISETP.LT.OR P4, PT, R57.reuse, 0x2, !P0 ;  /* 0x000000023900780c */ /* 0x040fe40004781670 */
[C---:B------:R-:W-:Y:S02]  /*2820*/  ISETP.LT.OR P2, PT, R57.reuse, 0xa, !P2 ;  /* 0x0000000a3900780c */ /* 0x040fe40005741670 */
[----:B------:R-:W-:-:S02]  /*2830*/  ISETP.LT.OR P5, PT, R57, 0x9, !P0 ;  /* 0x000000093900780c */ /* 0x000fc400047a1670 */
[----:B------:R-:W-:Y:S11]  /*2840*/  @P1 BRA `(.L_x_52) ;  /* 0x00000000000c1947 */ /* 0x000ff60003800000 */
[----:B------:R-:W4:Y:S02]  /*2850*/  LDG.E.U8 R40, desc[UR36][R44.64] ;  /* 0x000000242c287981 */ /* 0x000f24000c1e1100 */
[----:B----4-:R-:W-:-:S05]  /*2860*/  PRMT R0, R40, 0x8880, RZ ;  /* 0x0000888028007816 */ /* 0x010fca00000000ff */
[----:B------:R-:W-:-:S07]  /*2870*/  IMAD R3, R0, R23, RZ ;  /* 0x0000001700037224 */ /* 0x000fce00078e02ff */
.L_x_52:
[----:B------:R-:W-:Y:S05]  /*2880*/  BSYNC B1 ;  /* 0x0000000000017941 */ /* 0x000fea0003800000 */
.L_x_51:
[----:B------:R-:W-:Y:S01]  /*2890*/  @!P1 IMAD R11, R26, R22, R3 ;  /* 0x000000161a0b9224 */ /* 0x000fe200078e0203 */
[----:B------:R-:W-:Y:S04]  /*28a0*/  BSSY B1, `(.L_x_53) ;  /* 0x0000006000017945 */ /* 0x000fe80003800000 */
[----:B------:R4:W-:Y:S01]  /*28b0*/  @!P1 STG.E.U8 desc[UR36][R4.64], R11 ;  /* 0x0000000b04009986 */ /* 0x0009e2000c101124 */
[----:B------:R-:W-:Y:S05]  /*28c0*/  @P4 BRA `(.L_x_54) ;  /* 0x00000000000c4947 */ /* 0x000fea0003800000 */
[----:B------:R-:W5:Y:S02]  /*28d0*/  LDG.E.U8 R40, desc[UR36][R44.64+0x1] ;  /* 0x000001242c287981 */ /* 0x000f64000c1e1100 */
[----:B-----5:R-:W-:-:S05]  /*28e0*/  PRMT R0, R40, 0x8880, RZ ;  /* 0x0000888028007816 */ /* 0x020fca00000000ff */
[----:B------:R-:W-:-:S07]  /*28f0*/  IMAD R3, R0, R23, RZ ;  /* 0x0000001700037224 */ /* 0x000fce00078e02ff */
.L_x_54:
[----:B------:R-:W-:Y:S05]  /*2900*/  BSYNC B1 ;  /* 0x0000000000017941 */ /* 0x000fea0003800000 */
.L_x_53:
[----:B------:R-:W-:Y:S01]  /*2910*/  @!P4 IMAD R27, R27, R22, R3 ;  /* 0x000000161b1bc224 */ /* 0x000fe200078e0203 */
[----:B------:R-:W-:Y:S04]  /*2920*/  BSSY B1, `(.L_x_55) ;  /* 0x0000006000017945 */ /* 0x000fe80003800000 */
[----:B------:R0:W-:Y:S01]  /*2930*/  @!P4 STG.E.U8 desc[UR36][R4.64+0x1], R27 ;  /* 0x0000011b0400c986 */ /* 0x0001e2000c101124 */
[----:B------:R-:W-:Y:S05]  /*2940*/  @P3 BRA `(.L_x_56) ;  /* 0x00000000000c3947 */ /* 0x000fea0003800000 */
[----:B------:R-:W5:Y:S02]  /*2950*/  LDG.E.U8 R40, desc[UR36][R8.64+0x8] ;  /* 0x0000082408287981 */ /* 0x000f64000c1e1100 */
[----:B-----5:R-:W-:-:S05]  /*2960*/  PRMT R0, R40, 0x8880, RZ ;  /* 0x0000888028007816 */ /* 0x020fca00000000ff */
[----:B------:R-:W-:-:S07]  /*2970*/  IMAD R3, R0, R23, RZ ;  /* 0x0000001700037224 */ /* 0x000fce00078e02ff */
.L_x_56:
[----:B------:R-:W-:Y:S05]  /*2980*/  BSYNC B1 ;  /* 0x0000000000017941 */ /* 0x000fea0003800000 */
.L_x_55:
[----:B----4-:R-:W-:Y:S01]  /*2990*/  @!P3 IMAD R11, R28, R22, R3 ;  /* 0x000000161c0bb224 */ /* 0x010fe200078e0203 */
[----:B------:R-:W-:Y:S04]  /*29a0*/  BSSY B1, `(.L_x_57) ;  /* 0x0000006000017945 */ /* 0x000fe80003800000 */
[----:B------:R4:W-:Y:S01]  /*29b0*/  @!P3 STG.E.U8 desc[UR36][R6.64+0x8], R11 ;  /* 0x0000080b0600b986 */ /* 0x0009e2000c101124 */
[----:B------:R-:W-:Y:S05]  /*29c0*/  @P2 BRA `(.L_x_58) ;  /* 0x00000000000c2947 */ /* 0x000fea0003800000 */
[----:B------:R-:W5:Y:S02]  /*29d0*/  LDG.E.U8 R40, desc[UR36][R8.64+0x9] ;  /* 0x0000092408287981 */ /* 0x000f64000c1e1100 */
[----:B-----5:R-:W-:-:S05]  /*29e0*/  PRMT R0, R40, 0x8880, RZ ;  /* 0x0000888028007816 */ /* 0x020fca00000000ff */
[----:B------:R-:W-:-:S07]  /*29f0*/  IMAD R3, R0, R23, RZ ;  /* 0x0000001700037224 */ /* 0x000fce00078e02ff */
.L_x_58:
[----:B------:R-:W-:Y:S05]  /*2a00*/  BSYNC B1 ;  /* 0x0000000000017941 */ /* 0x000fea0003800000 */
.L_x_57:
[----:B------:R-:W-:Y:S01]  /*2a10*/  @!P2 IMAD R29, R29, R22, R3 ;  /* 0x000000161d1da224 */ /* 0x000fe200078e0203 */
[----:B------:R-:W-:Y:S04]  /*2a20*/  BSSY B1, `(.L_x_59) ;  /* 0x0000006000017945 */ /* 0x000fe80003800000 */
[----:B------:R0:W-:Y:S01]  /*2a30*/  @!P2 STG.E.U8 desc[UR36][R6.64+0x9], R29 ;  /* 0x0000091d0600a986 */ /* 0x0001e2000c101124 */
[----:B------:R-:W-:Y:S05]  /*2a40*/  @P5 BRA `(.L_x_60) ;  /* 0x00000000000c5947 */ /* 0x000fea0003800000 */
[----:B------:R-:W5:Y:S02]  /*2a50*/  LDG.E.U8 R40, desc[UR36][R44.64+0x8] ;  /* 0x000008242c287981 */ /* 0x000f64000c1e1100 */
[----:B-----5:R-:W-:-:S05]  /*2a60*/  PRMT R0, R40, 0x8880, RZ ;  /* 0x0000888028007816 */ /* 0x020fca00000000ff */
[----:B------:R-:W-:-:S07]  /*2a70*/  IMAD R3, R0, R23, RZ ;  /* 0x0000001700037224 */ /* 0x000fce00078e02ff */
.L_x_60:
[----:B------:R-:W-:Y:S05]  /*2a80*/  BSYNC B1 ;  /* 0x0000000000017941 */ /* 0x000fea0003800000 */
.L_x_59:
[----:B012-4-:R-:W-:Y:S01]  /*2a90*/  @!P5 IMAD R7, R30, R22, R3 ;  /* 0x000000161e07d224 */ /* 0x017fe200078e0203 */
[----:B------:R-:W-:Y:S01]  /*2aa0*/  ISETP.LT.OR P0, PT, R57, 0xa, !P0 ;  /* 0x0000000a3900780c */ /* 0x000fe20004701670 */
[----:B------:R-:W-:Y:S03]  /*2ab0*/  BSSY B1, `(.L_x_61) ;  /* 0x0000006000017945 */ /* 0x000fe60003800000 */
[----:B------:R0:W-:Y:S09]  /*2ac0*/  @!P5 STG.E.U8 desc[UR36][R4.64+0x8], R7 ;  /* 0x000008070400d986 */ /* 0x0001f2000c101124 */
[----:B------:R-:W-:Y:S05]  /*2ad0*/  @P0 BRA `(.L_x_62) ;  /* 0x00000000000c0947 */ /* 0x000fea0003800000 */
[----:B------:R-:W2:Y:S02]  /*2ae0*/  LDG.E.U8 R40, desc[UR36][R44.64+0x9] ;  /* 0x000009242c287981 */ /* 0x000ea4000c1e1100 */
[----:B--2---:R-:W-:-:S05]  /*2af0*/  PRMT R0, R40, 0x8880, RZ ;  /* 0x0000888028007816 */ /* 0x004fca00000000ff */
[----:B------:R-:W-:-:S07]  /*2b00*/  IMAD R3, R0, R23, RZ ;  /* 0x0000001700037224 */ /* 0x000fce00078e02ff */
.L_x_62:
[----:B------:R-:W-:Y:S05]  /*2b10*/  BSYNC B1 ;  /* 0x0000000000017941 */ /* 0x000fea0003800000 */
.L_x_61:
[----:B------:R-:W-:Y:S01]  /*2b20*/  IMAD R3, R31, R22, R3 ;  /* 0x000000161f037224 */ /* 0x000fe200078e0203 */
[----:B------:R-:W-:Y:S06]  /*2b30*/  @P0 BRA `(.L_x_63) ;  /* 0x0000000000d80947 */ /* 0x000fec0003800000 */
[----:B------:R1:W-:Y:S01]  /*2b40*/  STG.E.U8 desc[UR36][R4.64+0x9], R3 ;  /* 0x0000090304007986 */ /* 0x0003e2000c101124 */
[----:B------:R-:W-:Y:S05]  /*2b50*/  BRA `(.L_x_63) ;  /* 0x0000000000d07947 */ /* 0x000fea0003800000 */
.L_x_30:
[C---:B------:R-:W-:Y:S02]  /*2b60*/  ISETP.GE.AND P2, PT, R56.reuse, 0x1, PT ;  /* 0x000000013800780c */ /* 0x040fe40003f46270 */
[----:B------:R-:W-:Y:S02]  /*2b70*/  ISETP.GE.AND P1, PT, R56, 0x9, PT ;  /* 0x000000093800780c */ /* 0x000fe40003f26270 */
[C---:B------:R-:W-:Y:S02]  /*2b80*/  ISETP.LT.OR P3, PT, R57.reuse, 0x1, !P2 ;  /* 0x000000013900780c */ /* 0x040fe40005761670 */
[C---:B------:R-:W-:Y:S02]  /*2b90*/  ISETP.LT.OR P0, PT, R57.reuse, 0x2, !P2 ;  /* 0x000000023900780c */ /* 0x040fe40005701670 */
[C---:B------:R-:W-:Y:S02]  /*2ba0*/  ISETP.LT.OR P5, PT, R57.reuse, 0x1, !P1 ;  /* 0x000000013900780c */ /* 0x040fe40004fa1670 */
[----:B------:R-:W-:-:S02]  /*2bb0*/  ISETP.LT.OR P4, PT, R57, 0x9, !P2 ;  /* 0x000000093900780c */ /* 0x000fc40005781670 */
[----:B------:R-:W-:-:S05]  /*2bc0*/  ISETP.LT.OR P2, PT, R57, 0xa, !P2 ;  /* 0x0000000a3900780c */ /* 0x000fca0005741670 */
[-C--:B------:R-:W-:Y:S02]  /*2bd0*/  @!P3 IMAD R3, R32, R22.reuse, RZ ;  /* 0x000000162003b224 */ /* 0x080fe400078e02ff */
[-C--:B------:R-:W-:Y:S02]  /*2be0*/  @!P0 IMAD R33, R33, R22.reuse, RZ ;  /* 0x0000001621218224 */ /* 0x080fe400078e02ff */
[-C--:B------:R-:W-:Y:S01]  /*2bf0*/  @!P5 IMAD R9, R34, R22.reuse, RZ ;  /* 0x000000162209d224 */ /* 0x080fe200078e02ff */
[----:B------:R0:W-:Y:S01]  /*2c00*/  @!P3 STG.E.U8 desc[UR36][R20.64], R3 ;  /* 0x000000031400b986 */ /* 0x0001e2000c101124 */
[----:B------:R-:W-:Y:S01]  /*2c10*/  ISETP.LT.OR P3, PT, R57, 0x2, !P1 ;  /* 0x000000023900780c */ /* 0x000fe20004f61670 */
[-C--:B------:R-:W-:Y:S02]  /*2c20*/  @!P4 IMAD R11, R36, R22.reuse, RZ ;  /* 0x00000016240bc224 */ /* 0x080fe400078e02ff */
[----:B------:R-:W-:Y:S01]  /*2c30*/  @!P0 STG.E.U8 desc[UR36][R20.64+0x1], R33 ;  /* 0x0000012114008986 */ /* 0x000fe2000c101124 */
[----:B------:R-:W-:Y:S01]  /*2c40*/  ISETP.GE.AND P0, PT, R56, 0x81, PT ;  /* 0x000000813800780c */ /* 0x000fe20003f06270 */
[----:B------:R-:W-:-:S02]  /*2c50*/  @!P2 IMAD R37, R37, R22, RZ ;  /* 0x000000162525a224 */ /* 0x000fc400078e02ff */
[----:B------:R1:W-:Y:S01]  /*2c60*/  @!P5 STG.E.U8 desc[UR36][R42.64], R9 ;  /* 0x000000092a00d986 */ /* 0x0003e2000c101124 */
[C---:B------:R-:W-:Y:S02]  /*2c70*/  ISETP.LT.OR P5, PT, R57.reuse, 0x9, !P1 ;  /* 0x000000093900780c */ /* 0x040fe40004fa1670 */
[----:B------:R-:W-:-:S03]  /*2c80*/  ISETP.LT.OR P1, PT, R57, 0xa, !P1 ;  /* 0x0000000a3900780c */ /* 0x000fc60004f21670 */
[----:B------:R-:W-:-:S05]  /*2c90*/  @!P3 IMAD R35, R35, R22, RZ ;  /* 0x000000162323b224 */ /* 0x000fca00078e02ff */
[----:B------:R-:W-:Y:S01]  /*2ca0*/  @!P3 STG.E.U8 desc[UR36][R42.64+0x1], R35 ;  /* 0x000001232a00b986 */ /* 0x000fe2000c101124 */
[C---:B------:R-:W-:Y:S02]  /*2cb0*/  ISETP.LT.OR P3, PT, R57.reuse, 0x1, !P0 ;  /* 0x000000013900780c */ /* 0x040fe40004761670 */
[-C--:B0-----:R-:W-:Y:S01]  /*2cc0*/  @!P5 IMAD R3, R38, R22.reuse, RZ ;  /* 0x000000162603d224 */ /* 0x081fe200078e02ff */
[----:B------:R0:W-:Y:S01]  /*2cd0*/  @!P4 STG.E.U8 desc[UR36][R20.64+0x8], R11 ;  /* 0x0000080b1400c986 */ /* 0x0001e2000c101124 */
[----:B------:R-:W-:Y:S01]  /*2ce0*/  ISETP.LT.OR P4, PT, R57, 0x2, !P0 ;  /* 0x000000023900780c */ /* 0x000fe20004781670 */
[----:B------:R-:W-:Y:S02]  /*2cf0*/  @!P1 IMAD R39, R39, R22, RZ ;  /* 0x0000001627279224 */ /* 0x000fe400078e02ff */
[----:B------:R-:W-:Y:S01]  /*2d00*/  @!P2 STG.E.U8 desc[UR36][R20.64+0x9], R37 ;  /* 0x000009251400a986 */ /* 0x000fe2000c101124 */
[----:B------:R-:W-:-:S03]  /*2d10*/  ISETP.GE.AND P2, PT, R56, 0x89, PT ;  /* 0x000000893800780c */ /* 0x000fc60003f46270 */
[----:B------:R-:W-:Y:S01]  /*2d20*/  @!P5 STG.E.U8 desc[UR36][R42.64+0x8], R3 ;  /* 0x000008032a00d986 */ /* 0x000fe2000c101124 */
[C---:B------:R-:W-:Y:S01]  /*2d30*/  ISETP.LT.OR P5, PT, R57.reuse, 0x9, !P2 ;  /* 0x000000093900780c */ /* 0x040fe200057a1670 */
[-C--:B-1----:R-:W-:Y:S02]  /*2d40*/  @!P3 IMAD R9, R24, R22.reuse, RZ ;  /* 0x000000161809b224 */ /* 0x082fe400078e02ff */
[----:B------:R-:W-:Y:S01]  /*2d50*/  @!P1 STG.E.U8 desc[UR36][R42.64+0x9], R39 ;  /* 0x000009272a009986 */ /* 0x000fe2000c101124 */
[----:B------:R-:W-:Y:S01]  /*2d60*/  ISETP.LT.OR P1, PT, R57, 0x1, !P2 ;  /* 0x000000013900780c */ /* 0x000fe20005721670 */
[----:B------:R-:W-:Y:S02]  /*2d70*/  @!P4 IMAD R25, R25, R22, RZ ;  /* 0x000000161919c224 */ /* 0x000fe400078e02ff */
[----:B------:R1:W-:Y:S01]  /*2d80*/  @!P3 STG.E.U8 desc[UR36][R6.64], R9 ;  /* 0x000000090600b986 */ /* 0x0003e2000c101124 */
[C---:B------:R-:W-:Y:S02]  /*2d90*/  ISETP.LT.OR P3, PT, R57.reuse, 0x9, !P0 ;  /* 0x000000093900780c */ /* 0x040fe40004761670 */
[C---:B------:R-:W-:Y:S01]  /*2da0*/  ISETP.LT.OR P0, PT, R57.reuse, 0xa, !P0 ;  /* 0x0000000a3900780c */ /* 0x040fe20004701670 */
[----:B------:R2:W-:Y:S01]  /*2db0*/  @!P4 STG.E.U8 desc[UR36][R6.64+0x1], R25 ;  /* 0x000001190600c986 */ /* 0x0005e2000c101124 */
[----:B------:R-:W-:-:S02]  /*2dc0*/  ISETP.LT.OR P4, PT, R57, 0x2, !P2 ;  /* 0x000000023900780c */ /* 0x000fc40005781670 */
[----:B------:R-:W-:-:S03]  /*2dd0*/  ISETP.LT.OR P2, PT, R57, 0xa, !P2 ;  /* 0x0000000a3900780c */ /* 0x000fc60005741670 */
[-C--:B0-----:R-:W-:Y:S02]  /*2de0*/  @!P1 IMAD R11, R26, R22.reuse, RZ ;  /* 0x000000161a0b9224 */ /* 0x081fe400078e02ff */
[-C--:B-1----:R-:W-:Y:S02]  /*2df0*/  @!P5 IMAD R9, R30, R22.reuse, RZ ;  /* 0x000000161e09d224 */ /* 0x082fe400078e02ff */
[-C--:B------:R-:W-:Y:S01]  /*2e00*/  @!P3 IMAD R3, R28, R22.reuse, RZ ;  /* 0x000000161c03b224 */ /* 0x080fe200078e02ff */
[----:B------:R2:W-:Y:S01]  /*2e10*/  @!P1 STG.E.U8 desc[UR36][R4.64], R11 ;  /* 0x0000000b04009986 */ /* 0x0005e2000c101124 */
[-C--:B------:R-:W-:Y:S02]  /*2e20*/  @!P0 IMAD R29, R29, R22.reuse, RZ ;  /* 0x000000161d1d8224 */ /* 0x080fe400078e02ff */
[-C--:B------:R-:W-:Y:S02]  /*2e30*/  @!P4 IMAD R27, R27, R22.reuse, RZ ;  /* 0x000000161b1bc224 */ /* 0x080fe400078e02ff */
[----:B------:R-:W-:-:S03]  /*2e40*/  @!P2 IMAD R31, R31, R22, RZ ;  /* 0x000000161f1fa224 */ /* 0x000fc600078e02ff */
[----:B------:R2:W-:Y:S04]  /*2e50*/  @!P4 STG.E.U8 desc[UR36][R4.64+0x1], R27 ;  /* 0x0000011b0400c986 */ /* 0x0005e8000c101124 */
[----:B------:R2:W-:Y:S04]  /*2e60*/  @!P3 STG.E.U8 desc[UR36][R6.64+0x8], R3 ;  /* 0x000008030600b986 */ /* 0x0005e8000c101124 */
[----:B------:R2:W-:Y:S04]  /*2e70*/  @!P0 STG.E.U8 desc[UR36][R6.64+0x9], R29 ;  /* 0x0000091d06008986 */ /* 0x0005e8000c101124 */
[----:B------:R2:W-:Y:S04]  /*2e80*/  @!P5 STG.E.U8 desc[UR36][R4.64+0x8], R9 ;  /* 0x000008090400d986 */ /* 0x0005e8000c101124 */
[----:B------:R2:W-:Y:S02]  /*2e90*/  @!P2 STG.E.U8 desc[UR36][R4.64+0x9], R31 ;  /* 0x0000091f0400a986 */ /* 0x0005e4000c101124 */
.L_x_63:
[----:B------:R-:W-:Y:S05]  /*2ea0*/  BSYNC B0 ;  /* 0x0000000000007941 */ /* 0x000fea0003800000 */
.L_x_29:
[----:B------:R-:W-:Y:S01]  /*2eb0*/  ULDC UR4, c[0x0][0xc] ;  /* 0x0000030000047ab9 */ /* 0x000fe20000000800 */
[----:B------:R-:W-:Y:S01]  /*2ec0*/  ULDC UR5, c[0x0][0x10] ;  /* 0x0000040000057ab9 */ /* 0x000fe20000000800 */
[----:B012---:R-:W0:Y:S01]  /*2ed0*/  LDC R5, c[0x0][0x14] ;  /* 0x00000500ff057b82 */ /* 0x007e220000000800 */
[----:B------:R-:W-:Y:S01]  /*2ee0*/  UIMAD.WIDE.U32 UR4, UR4, UR5, URZ ;  /* 0x00000005040472a5 */ /* 0x000fe2000f8e003f */
[----:B------:R-:W-:Y:S01]  /*2ef0*/  IMAD.MOV.U32 R3, RZ, RZ, R17 ;  /* 0x000000ffff037224 */ /* 0x000fe200078e0011 */
[----:B------:R-:W-:Y:S01]  /*2f00*/  PRMT R0, RZ, 0x7610, R0 ;  /* 0x00007610ff007816 */ /* 0x000fe20000000000 */
[----:B------:R-:W-:Y:S02]  /*2f10*/  IMAD.MOV.U32 R44, RZ, RZ, -0x1 ;  /* 0xffffffffff2c7424 */ /* 0x000fe400078e00ff */
[----:B------:R-:W-:Y:S02]  /*2f20*/  IMAD.MOV.U32 R45, RZ, RZ, -0x1 ;  /* 0xffffffffff2d7424 */ /* 0x000fe400078e00ff */
[----:B0-----:R-:W-:-:S04]  /*2f30*/  IMAD.WIDE.U32 R2, R5, UR4, R2 ;  /* 0x0000000405027c25 */ /* 0x001fc8000f8e0002 */
[----:B------:R-:W-:Y:S01]  /*2f40*/  IMAD R5, R5, UR5, RZ ;  /* 0x0000000505057c24 */ /* 0x000fe2000f8e02ff */
[----:B------:R-:W-:Y:S02]  /*2f50*/  ULDC.64 UR4, c[0x0][0x650] ;  /* 0x0001940000047ab9 */ /* 0x000fe40000000a00 */
[----:B------:R-:W-:Y:S01]  /*2f60*/  ISETP.GE.U32.AND P0, PT, R2, UR4, PT ;  /* 0x0000000402007c0c */ /* 0x000fe2000bf06070 */
[----:B------:R-:W-:-:S05]  /*2f70*/  IMAD.IADD R17, R3, 0x1, R5 ;  /* 0x0000000103117824 */ /* 0x000fca00078e0205 */
[----:B------:R-:W-:-:S13]  /*2f80*/  ISETP.GE.U32.AND.EX P0, PT, R17, UR5, PT, P0 ;  /* 0x0000000511007c0c */ /* 0x000fda000bf06100 */
[----:B------:R-:W-:Y:S05]  /*2f90*/  @P0 BRA `(.L_x_64) ;  /* 0x0000000400680947 */ /* 0x000fea0003800000 */
[----:B------:R-:W0:Y:S01]  /*2fa0*/  S2R R12, SR_CTAID.X ;  /* 0x00000000000c7919 */ /* 0x000e220000002500 */
[----:B------:R-:W1:Y:S01]  /*2fb0*/  LDC.64 R10, c[0x0][0x628] ;  /* 0x00018a00ff0a7b82 */ /* 0x000e620000000a00 */
[----:B------:R-:W-:Y:S01]  /*2fc0*/  ULDC UR4, c[0x0][0x150] ;  /* 0x0000540000047ab9 */ /* 0x000fe20000000800 */
[----:B------:R-:W-:Y:S01]  /*2fd0*/  IMAD.MOV.U32 R8, RZ, RZ, R2 ;  /* 0x000000ffff087224 */ /* 0x000fe200078e0002 */
[----:B------:R-:W2:Y:S01]  /*2fe0*/  S2R R24, SR_CTAID.Y ;  /* 0x0000000000187919 */ /* 0x000ea20000002600 */
[----:B------:R-:W-:-:S04]  /*2ff0*/  IMAD.MOV.U32 R9, RZ, RZ, R17 ;  /* 0x000000ffff097224 */ /* 0x000fc800078e0011 */
[----:B------:R-:W4:Y:S08]  /*3000*/  LDC R21, c[0x0][0x144] ;  /* 0x00005100ff157b82 */ /* 0x000f300000000800 */
[----:B------:R-:W2:Y:S08]  /*3010*/  LDC R0, c[0x0][0x630] ;  /* 0x00018c00ff007b82 */ /* 0x000eb00000000800 */
[----:B------:R-:W2:Y:S01]  /*3020*/  LDC.64 R14, c[0x0][0x620] ;  /* 0x00018800ff0e7b82 */ /* 0x000ea20000000a00 */
[----:B-1----:R-:W-:-:S04]  /*3030*/  ISETP.NE.U32.AND P0, PT, R10, RZ, PT ;  /* 0x000000ff0a00720c */ /* 0x002fc80003f05070 */
[----:B------:R-:W-:Y:S02]  /*3040*/  ISETP.NE.AND.EX P0, PT, R11, RZ, PT, P0 ;  /* 0x000000ff0b00720c */ /* 0x000fe40003f05300 */
[----:B0-----:R-:W-:-:S05]  /*3050*/  I2FP.F32.U32 R3, R12 ;  /* 0x0000000c00037245 */ /* 0x001fca0000201000 */
[----:B------:R-:W-:-:S04]  /*3060*/  FMUL R3, R3, UR4 ;  /* 0x0000000403037c20 */ /* 0x000fc80008400000 */
[----:B------:R0:W1:Y:S02]  /*3070*/  F2I.U32.TRUNC.NTZ R20, R3 ;  /* 0x0000000300147305 */ /* 0x000064000020f000 */
[----:B----4-:R-:W-:Y:S05]  /*3080*/  @!P0 BRA `(.L_x_65) ;  /* 0x0000000000288947 */ /* 0x010fea0003800000 */
[----:B0-----:R-:W0:Y:S02]  /*3090*/  LDC R3, c[0x0][0x634] ;  /* 0x00018d00ff037b82 */ /* 0x001e240000000800 */
        /* <DEDUP_REMOVED lines=9> */
.L_x_65:
[-CC-:B--2---:R-:W-:Y:S01]  /*3130*/  SHF.R.U64 R45, R8, R0.reuse, R9.reuse ;  /* 0x00000000082d7219 */ /* 0x184fe20000001209 */
[----:B------:R-:W2:Y:S01]  /*3140*/  LDC.64 R30, c[0x0][0x640] ;  /* 0x00019000ff1e7b82 */ /* 0x000ea20000000a00 */
[----:B------:R-:W-:Y:S01]  /*3150*/  SHF.R.U32.HI R0, RZ, R0, R9 ;  /* 0x00000000ff007219 */ /* 0x000fe20000011609 */
[----:B-1----:R-:W-:Y:S01]  /*3160*/  IMAD.MOV R20, RZ, RZ, -R20 ;  /* 0x000000ffff147224 */ /* 0x002fe200078e0a14 */
[----:B------:R-:W-:Y:S01]  /*3170*/  IADD3 R7, P0, RZ, -R45, RZ ;  /* 0x8000002dff077210 */ /* 0x000fe20007f1e0ff */
[----:B------:R-:W-:Y:S02]  /*3180*/  ULDC UR4, c[0x0][0x154] ;  /* 0x0000550000047ab9 */ /* 0x000fe40000000800 */
[----:B------:R-:W-:Y:S02]  /*3190*/  IMAD R26, R21, R20, R12 ;  /* 0x00000014151a7224 */ /* 0x000fe400078e020c */
[----:B------:R-:W1:Y:S01]  /*31a0*/  LDC R6, c[0x0][0x618] ;  /* 0x00018600ff067b82 */ /* 0x000e620000000800 */
[----:B0-----:R-:W-:-:S04]  /*31b0*/  IMAD.X R3, RZ, RZ, ~R0, P0 ;  /* 0x000000ffff037224 */ /* 0x001fc800000e0e00 */
[-C--:B------:R-:W-:Y:S02]  /*31c0*/  IMAD R0, R3, R14.reuse, RZ ;  /* 0x0000000e03007224 */ /* 0x080fe400078e02ff */
[----:B------:R-:W-:Y:S01]  /*31d0*/  IMAD.MOV.U32 R3, RZ, RZ, R17 ;  /* 0x000000ffff037224 */ /* 0x000fe200078e0011 */
[----:B------:R-:W0:Y:S01]  /*31e0*/  LDC R8, c[0x0][0x608] ;  /* 0x00018200ff087b82 */ /* 0x000e220000000800 */
[----:B------:R-:W-:-:S04]  /*31f0*/  IMAD.WIDE.U32 R4, R7, R14, R2 ;  /* 0x0000000e07047225 */ /* 0x000fc800078e0002 */
[----:B------:R-:W-:-:S03]  /*3200*/  IMAD R3, R7, R15, R0 ;  /* 0x0000000f07037224 */ /* 0x000fc600078e0200 */
[----:B------:R-:W4:Y:S01]  /*3210*/  LDC R28, c[0x0][0x658] ;  /* 0x00019600ff1c7b82 */ /* 0x000f220000000800 */
[----:B------:R-:W-:Y:S01]  /*3220*/  I2FP.F32.U32 R0, R24 ;  /* 0x0000001800007245 */ /* 0x000fe20000201000 */
[----:B------:R-:W-:Y:S01]  /*3230*/  IMAD.MOV.U32 R7, RZ, RZ, 0x1 ;  /* 0x00000001ff077424 */ /* 0x000fe200078e00ff */
[----:B--2---:R-:W-:Y:S01]  /*3240*/  ISETP.NE.U32.AND P0, PT, R30, RZ, PT ;  /* 0x000000ff1e00720c */ /* 0x004fe20003f05070 */
[----:B------:R-:W-:Y:S02]  /*3250*/  IMAD.IADD R3, R5, 0x1, R3 ;  /* 0x0000000105037824 */ /* 0x000fe400078e0203 */
[----:B------:R-:W-:Y:S01]  /*3260*/  FMUL R0, R0, UR4 ;  /* 0x0000000400007c20 */ /* 0x000fe20008400000 */
[----:B------:R-:W-:Y:S01]  /*3270*/  ISETP.NE.AND.EX P0, PT, R31, RZ, PT, P0 ;  /* 0x000000ff1f00720c */ /* 0x000fe20003f05300 */
[----:B------:R-:W2:Y:S01]  /*3280*/  LDC R15, c[0x0][0x148] ;  /* 0x00005200ff0f7b82 */ /* 0x000ea20000000800 */
[-CC-:B-1----:R-:W-:Y:S01]  /*3290*/  SHF.R.U64 R12, R4, R6.reuse, R3.reuse ;  /* 0x00000006040c7219 */ /* 0x182fe20000001203 */
[----:B------:R1:W1:Y:S01]  /*32a0*/  F2I.U32.TRUNC.NTZ R13, R0 ;  /* 0x00000000000d7305 */ /* 0x000262000020f000 */
[----:B------:R-:W-:Y:S01]  /*32b0*/  SHF.R.U32.HI R3, RZ, R6, R3 ;  /* 0x00000006ff037219 */ /* 0x000fe20000011603 */
[----:B------:R-:W-:-:S04]  /*32c0*/  IMAD.MOV.U32 R5, RZ, RZ, -0x1 ;  /* 0xffffffffff057424 */ /* 0x000fc800078e00ff */
[----:B------:R-:W1:Y:S01]  /*32d0*/  LDC R20, c[0x0][0x600] ;  /* 0x00018000ff147b82 */ /* 0x000e620000000800 */
[-CC-:B0-----:R-:W-:Y:S02]  /*32e0*/  SHF.R.U64 R10, R12, R8.reuse, R3.reuse ;  /* 0x000000080c0a7219 */ /* 0x181fe40000001203 */
[----:B------:R-:W-:-:S05]  /*32f0*/  SHF.R.U32.HI R3, RZ, R8, R3 ;  /* 0x00000008ff037219 */ /* 0x000fca0000011603 */
[----:B------:R-:W0:Y:S01]  /*3300*/  LDC R21, c[0x0][0x648] ;  /* 0x00019200ff157b82 */ /* 0x000e220000000800 */
[-C--:B----4-:R-:W-:Y:S02]  /*3310*/  SHF.L.U32 R4, R5, R28.reuse, RZ ;  /* 0x0000001c05047219 */ /* 0x090fe400000006ff */
[-CC-:B------:R-:W-:Y:S02]  /*3320*/  SHF.R.U64 R14, R10, R28.reuse, R3.reuse ;  /* 0x0000001c0a0e7219 */ /* 0x180fe40000001203 */
[----:B------:R-:W-:Y:S02]  /*3330*/  SHF.R.U32.HI R5, RZ, R28, R3 ;  /* 0x0000001cff057219 */ /* 0x000fe40000011603 */
[----:B------:R-:W-:Y:S01]  /*3340*/  LOP3.LUT R41, RZ, R4, RZ, 0x33, !PT ;  /* 0x00000004ff297212 */ /* 0x000fe200078e33ff */
[----:B------:R-:W4:Y:S01]  /*3350*/  LDC R25, c[0x0][0x638] ;  /* 0x00018e00ff197b82 */ /* 0x000f220000000800 */
[----:B------:R-:W-:Y:S01]  /*3360*/  SHF.L.U32 R28, R7, R28, RZ ;  /* 0x0000001c071c7219 */ /* 0x000fe200000006ff */
[----:B------:R-:W-:-:S06]  /*3370*/  IMAD.MOV.U32 R4, RZ, RZ, R14 ;  /* 0x000000ffff047224 */ /* 0x000fcc00078e000e */
[----:B------:R-:W0:Y:S01]  /*3380*/  LDC R27, c[0x0][0x610] ;  /* 0x00018400ff1b7b82 */ /* 0x000e220000000800 */
[----:B------:R-:W-:Y:S05]  /*3390*/  @!P0 BRA `(.L_x_66) ;  /* 0x0000000000288947 */ /* 0x000fea0003800000 */
        /* <DEDUP_REMOVED lines=10> */
.L_x_66:
[----:B------:R-:W-:Y:S01]  /*3440*/  ISETP.NE.AND P0, PT, R16, 0x1, PT ;  /* 0x000000011000780c */ /* 0x000fe20003f05270 */
[----:B-1----:R-:W-:Y:S01]  /*3450*/  IMAD.MOV R13, RZ, RZ, -R13 ;  /* 0x000000ffff0d7224 */ /* 0x002fe200078e0a0d */
[----:B0-----:R-:W-:Y:S01]  /*3460*/  SHF.R.U64 R0, R4, R21, R5 ;  /* 0x0000001504007219 */ /* 0x001fe20000001205 */
[----:B------:R-:W-:Y:S01]  /*3470*/  VIADD R5, R20, 0xffffffff ;  /* 0xffffffff14057836 */ /* 0x000fe20000000000 */
[----:B------:R-:W-:-:S03]  /*3480*/  LOP3.LUT R41, R10, R41, RZ, 0xc0, !PT ;  /* 0x000000290a297212 */ /* 0x000fc600078ec0ff */
[----:B------:R-:W-:Y:S01]  /*3490*/  IMAD.MOV R3, RZ, RZ, -R0 ;  /* 0x000000ffff037224 */ /* 0x000fe200078e0a00 */
[----:B------:R-:W-:Y:S01]  /*34a0*/  LOP3.LUT R5, R12, R5, RZ, 0xc0, !PT ;  /* 0x000000050c057212 */ /* 0x000fe200078ec0ff */
[----:B------:R-:W-:Y:S02]  /*34b0*/  IMAD R41, R28, R0, R41 ;  /* 0x000000001c297224 */ /* 0x000fe400078e0229 */
[----:B----4-:R-:W-:Y:S02]  /*34c0*/  IMAD R0, R3, R25, R14 ;  /* 0x0000001903007224 */ /* 0x010fe400078e020e */
[----:B--2---:R-:W-:Y:S02]  /*34d0*/  @P0 IMAD R26, R15, R13, R24 ;  /* 0x0000000d0f1a0224 */ /* 0x004fe400078e0218 */
[----:B------:R-:W-:Y:S02]  /*34e0*/  IMAD R4, R0, R20, R5 ;  /* 0x0000001400047224 */ /* 0x000fe400078e0205 */
[----:B------:R-:W-:-:S02]  /*34f0*/  IMAD R41, R41, R27, R26 ;  /* 0x0000001b29297224 */ /* 0x000fc400078e021a */
[----:B------:R-:W-:-:S03]  /*3500*/  IMAD.MOV.U32 R3, RZ, RZ, 0x1 ;  /* 0x00000001ff037424 */ /* 0x000fc600078e00ff */
[----:B------:R-:W-:Y:S02]  /*3510*/  SEL R44, R4, R41, !P0 ;  /* 0x00000029042c7207 */ /* 0x000fe40004000000 */
[----:B------:R-:W-:Y:S02]  /*3520*/  PRMT R0, R3, 0x7610, R0 ;  /* 0x0000761003007816 */ /* 0x000fe40000000000 */
[----:B------:R-:W-:-:S07]  /*3530*/  SEL R41, R41, R4, !P0 ;  /* 0x0000000429297207 */ /* 0x000fce0004000000 */
.L_x_64:
[----:B------:R-:W-:-:S13]  /*3540*/  LOP3.LUT P0, RZ, R0, 0xff, RZ, 0xc0, !PT ;  /* 0x000000ff00ff7812 */ /* 0x000fda000780c0ff */
[----:B------:R-:W-:Y:S05]  /*3550*/  @P0 BRA `(.L_x_67) ;  /* 0xffffffd800d40947 */ /* 0x000fea000383ffff */
[----:B------:R-:W-:Y:S05]  /*3560*/  EXIT ;  /* 0x000000000000794d */ /* 0x000fea0003800000 */
.L_x_4:
[----:B0-----:R-:W-:Y:S01]  /*3570*/  ULDC.64 UR4, c[0x0][0x650] ;  /* 0x0001940000047ab9 */ /* 0x001fe20000000a00 */
        /* <DEDUP_REMOVED lines=25> */
.L_x_69:
[--C-:B------:R-:W-:Y:S01]  /*3710*/  SHF.R.U64 R12, R10, R14, R11.reuse ;  /* 0x0000000e0a0c7219 */ /* 0x100fe2000000120b */
[----:B------:R-:W0:Y:S01]  /*3720*/  LDC R22, c[0x0][0x618] ;  /* 0x00018600ff167b82 */ /* 0x000e220000000800 */
[----:B------:R-:W-:Y:S01]  /*3730*/  I2FP.F32.U32 R8, R4 ;  /* 0x0000000400087245 */ /* 0x000fe20000201000 */
[----:B------:R-:W-:Y:S01]  /*3740*/  ULDC UR4, c[0x0][0x150] ;  /* 0x0000540000047ab9 */ /* 0x000fe20000000800 */
[----:B------:R-:W-:Y:S01]  /*3750*/  SHF.R.U32.HI R5, RZ, R14, R11 ;  /* 0x0000000eff057219 */ /* 0x000fe2000001160b */
[----:B------:R-:W-:Y:S01]  /*3760*/  IMAD.MOV.U32 R6, RZ, RZ, R2 ;  /* 0x000000ffff067224 */ /* 0x000fe200078e0002 */
[----:B------:R-:W-:Y:S01]  /*3770*/  IADD3 R9, P0, RZ, -R12, RZ ;  /* 0x8000000cff097210 */ /* 0x000fe20007f1e0ff */
[----:B------:R-:W-:Y:S01]  /*3780*/  FMUL R11, R8, UR4 ;  /* 0x00000004080b7c20 */ /* 0x000fe20008400000 */
[----:B------:R-:W-:Y:S01]  /*3790*/  IMAD.MOV.U32 R7, RZ, RZ, R17 ;  /* 0x000000ffff077224 */ /* 0x000fe200078e0011 */
[----:B------:R-:W1:Y:S01]  /*37a0*/  LDC.64 R24, c[0x0][0x640] ;  /* 0x00019000ff187b82 */ /* 0x000e620000000a00 */
[----:B------:R-:W-:Y:S01]  /*37b0*/  ULDC UR4, c[0x0][0x154] ;  /* 0x0000550000047ab9 */ /* 0x000fe20000000800 */
[----:B------:R-:W-:-:S02]  /*37c0*/  IMAD.X R5, RZ, RZ, ~R5, P0 ;  /* 0x000000ffff057224 */ /* 0x000fc400000e0e05 */
[----:B------:R-:W2:Y:S01]  /*37d0*/  F2I.U32.TRUNC.NTZ R11, R11 ;  /* 0x0000000b000b7305 */ /* 0x000ea2000020f000 */
[----:B------:R-:W-:-:S03]  /*37e0*/  IMAD.WIDE.U32 R6, R9, R20, R6 ;  /* 0x0000001409067225 */ /* 0x000fc600078e0006 */
[----:B------:R-:W3:Y:S01]  /*37f0*/  LDC R13, c[0x0][0x144] ;  /* 0x00005100ff0d7b82 */ /* 0x000ee20000000800 */
[----:B------:R-:W-:-:S04]  /*3800*/  IMAD R8, R5, R20, RZ ;  /* 0x0000001405087224 */ /* 0x000fc800078e02ff */
[----:B------:R-:W-:Y:S02]  /*3810*/  IMAD R5, R9, R21, R8 ;  /* 0x0000001509057224 */ /* 0x000fe400078e0208 */
[----:B------:R-:W-:Y:S01]  /*3820*/  IMAD.MOV.U32 R8, RZ, RZ, -0x1 ;  /* 0xffffffffff087424 */ /* 0x000fe200078e00ff */
[----:B------:R-:W4:Y:S01]  /*3830*/  LDC R14, c[0x0][0x608] ;  /* 0x00018200ff0e7b82 */ /* 0x000f220000000800 */
[----:B------:R-:W-:Y:S01]  /*3840*/  IMAD.IADD R5, R7, 0x1, R5 ;  /* 0x0000000107057824 */ /* 0x000fe200078e0205 */
[----:B------:R-:W-:-:S04]  /*3850*/  I2FP.F32.U32 R7, R3 ;  /* 0x0000000300077245 */ /* 0x000fc80000201000 */
[-C--:B0-----:R-:W-:Y:S01]  /*3860*/  SHF.R.U64 R10, R6, R22.reuse, R5 ;  /* 0x00000016060a7219 */ /* 0x081fe20000001205 */
[----:B--2---:R-:W-:Y:S01]  /*3870*/  IMAD.MOV R6, RZ, RZ, -R11 ;  /* 0x000000ffff067224 */ /* 0x004fe200078e0a0b */
[----:B------:R-:W0:Y:S01]  /*3880*/  LDC R9, c[0x0][0x658] ;  /* 0x00019600ff097b82 */ /* 0x000e220000000800 */
[----:B-1----:R-:W-:Y:S01]  /*3890*/  ISETP.NE.U32.AND P0, PT, R24, RZ, PT ;  /* 0x000000ff1800720c */ /* 0x002fe20003f05070 */
[----:B------:R-:W-:Y:S01]  /*38a0*/  FMUL R7, R7, UR4 ;  /* 0x0000000407077c20 */ /* 0x000fe20008400000 */
[----:B------:R-:W-:Y:S02]  /*38b0*/  SHF.R.U32.HI R5, RZ, R22, R5 ;  /* 0x00000016ff057219 */ /* 0x000fe40000011605 */
[----:B------:R-:W-:-:S03]  /*38c0*/  ISETP.NE.AND.EX P0, PT, R25, RZ, PT, P0 ;  /* 0x000000ff1900720c */ /* 0x000fc60003f05300 */
[----:B------:R-:W1:Y:S01]  /*38d0*/  LDC R20, c[0x0][0x148] ;  /* 0x00005200ff147b82 */ /* 0x000e620000000800 */
[----:B---3--:R-:W-:Y:S02]  /*38e0*/  IMAD R23, R13, R6, R4 ;  /* 0x000000060d177224 */ /* 0x008fe400078e0204 */
[----:B------:R-:W-:-:S05]  /*38f0*/  IMAD.MOV.U32 R6, RZ, RZ, 0x1 ;  /* 0x00000001ff067424 */ /* 0x000fca00078e00ff */
[----:B------:R-:W2:Y:S01]  /*3900*/  LDC R21, c[0x0][0x600] ;  /* 0x00018000ff157b82 */ /* 0x000ea20000000800 */
[-CC-:B----4-:R-:W-:Y:S02]  /*3910*/  SHF.R.U64 R13, R10, R14.reuse, R5.reuse ;  /* 0x0000000e0a0d7219 */ /* 0x190fe40000001205 */
[----:B------:R-:W-:Y:S02]  /*3920*/  SHF.R.U32.HI R4, RZ, R14, R5 ;  /* 0x0000000eff047219 */ /* 0x000fe40000011605 */
[----:B------:R3:W4:Y:S03]  /*3930*/  F2I.U32.TRUNC.NTZ R14, R7 ;  /* 0x00000007000e7305 */ /* 0x000726000020f000 */
[----:B------:R-:W1:Y:S01]  /*3940*/  LDC R26, c[0x0][0x648] ;  /* 0x00019200ff1a7b82 */ /* 0x000e620000000800 */
[-C--:B0-----:R-:W-:Y:S02]  /*3950*/  SHF.R.U64 R15, R13, R9.reuse, R4 ;  /* 0x000000090d0f7219 */ /* 0x081fe40000001204 */
[----:B------:R-:W-:-:S02]  /*3960*/  SHF.L.U32 R8, R8, R9, RZ ;  /* 0x0000000908087219 */ /* 0x000fc400000006ff */
[-C--:B------:R-:W-:Y:S01]  /*3970*/  SHF.R.U32.HI R5, RZ, R9.reuse, R4 ;  /* 0x00000009ff057219 */ /* 0x080fe20000011604 */
[----:B------:R-:W-:Y:S01]  /*3980*/  IMAD.MOV.U32 R4, RZ, RZ, R15 ;  /* 0x000000ffff047224 */ /* 0x000fe200078e000f */
[----:B------:R-:W-:Y:S01]  /*3990*/  SHF.L.U32 R22, R6, R9, RZ ;  /* 0x0000000906167219 */ /* 0x000fe200000006ff */
[----:B------:R-:W0:Y:S01]  /*39a0*/  LDC R27, c[0x0][0x638] ;  /* 0x00018e00ff1b7b82 */ /* 0x000e220000000800 */
[----:B------:R-:W-:-:S07]  /*39b0*/  LOP3.LUT R28, RZ, R8, RZ, 0x33, !PT ;  /* 0x00000008ff1c7212 */ /* 0x000fce00078e33ff */
        /* <DEDUP_REMOVED lines=12> */
.L_x_70:
[----:B------:R-:W-:Y:S01]  /*3a80*/  ISETP.NE.AND P0, PT, R16, 0x1, PT ;  /* 0x000000011000780c */ /* 0x000fe20003f05270 */
[----:B--2---:R-:W-:Y:S01]  /*3a90*/  VIADD R7, R21, 0xffffffff ;  /* 0xffffffff15077836 */ /* 0x004fe20000000000 */
[----:B-1----:R-:W-:Y:S01]  /*3aa0*/  SHF.R.U64 R5, R4, R26, R5 ;  /* 0x0000001a04057219 */ /* 0x002fe20000001205 */
[----:B------:R-:W-:Y:S01]  /*3ab0*/  IMAD.MOV R14, RZ, RZ, -R14 ;  /* 0x000000ffff0e7224 */ /* 0x000fe200078e0a0e */
[----:B------:R-:W-:Y:S01]  /*3ac0*/  LOP3.LUT R4, R13, R28, RZ, 0xc0, !PT ;  /* 0x0000001c0d047212 */ /* 0x000fe200078ec0ff */
[----:B------:R-:W-:Y:S01]  /*3ad0*/  IMAD.MOV.U32 R8, RZ, RZ, R12 ;  /* 0x000000ffff087224 */ /* 0x000fe200078e000c */
[----:B------:R-:W-:Y:S01]  /*3ae0*/  LOP3.LUT R10, R10, R7, RZ, 0xc0, !PT ;  /* 0x000000070a0a7212 */ /* 0x000fe200078ec0ff */
[----:B------:R-:W-:Y:S02]  /*3af0*/  IMAD.MOV R6, RZ, RZ, -R5 ;  /* 0x000000ffff067224 */ /* 0x000fe400078e0a05 */
[----:B------:R-:W-:-:S04]  /*3b00*/  IMAD R4, R22, R5, R4 ;  /* 0x0000000516047224 */ /* 0x000fc800078e0204 */
[----:B------:R-:W-:Y:S02]  /*3b10*/  @P0 IMAD R23, R20, R14, R3 ;  /* 0x0000000e14170224 */ /* 0x000fe400078e0203 */
[----:B0-----:R-:W-:Y:S02]  /*3b20*/  IMAD R3, R6, R27, R15 ;  /* 0x0000001b06037224 */ /* 0x001fe400078e020f */
[----:B------:R-:W-:Y:S02]  /*3b30*/  IMAD R7, R4, R29, R23 ;  /* 0x0000001d04077224 */ /* 0x000fe400078e0217 */
[----:B------:R-:W-:Y:S02]  /*3b40*/  IMAD R4, R3, R21, R10 ;  /* 0x0000001503047224 */ /* 0x000fe400078e020a */
[----:B------:R-:W-:-:S03]  /*3b50*/  IMAD.MOV.U32 R6, RZ, RZ, 0x1 ;  /* 0x00000001ff067424 */ /* 0x000fc600078e00ff */
[----:B------:R-:W-:Y:S02]  /*3b60*/  SEL R9, R4, R7, !P0 ;  /* 0x0000000704097207 */ /* 0x000fe40004000000 */
[----:B------:R-:W-:-:S07]  /*3b70*/  SEL R7, R7, R4, !P0 ;  /* 0x0000000407077207 */ /* 0x000fce0004000000 */
.L_x_68:
[----:B------:R-:W-:-:S08]  /*3b80*/  NOP ;  /* 0x0000000000007918 */ /* 0x000fd00000000000 */
[----:B------:R-:W0:-:S00]  /*3b90*/  USETMAXREG.DEALLOC.CTAPOOL 0x28 ;  /* 0x00000028000079c8 */ /* 0x000e0000080e0500 */
[----:B0-----:R-:W-:-:S13]  /*3ba0*/  ISETP.NE.AND P0, PT, R0, RZ, PT ;  /* 0x000000ff0000720c */ /* 0x001fda0003f05270 */
[----:B------:R-:W-:Y:S05]  /*3bb0*/  @P0 EXIT ;  /* 0x000000000000094d */ /* 0x000fea0003800000 */
[----:B------:R-:W-:Y:S01]  /*3bc0*/  LOP3.LUT P0, RZ, R6, 0xff, RZ, 0xc0, !PT ;  /* 0x000000ff06ff7812 */ /* 0x000fe2000780c0ff */
[----:B------:R-:W-:Y:S02]  /*3bd0*/  IMAD.MOV.U32 R0, RZ, RZ, 0x1 ;  /* 0x00000001ff007424 */ /* 0x000fe400078e00ff */
[----:B------:R-:W-:-:S10]  /*3be0*/  IMAD.MOV.U32 R13, RZ, RZ, RZ ;  /* 0x000000ffff0d7224 */ /* 0x000fd400078e00ff */
[----:B------:R-:W-:Y:S05]  /*3bf0*/  @!P0 BRA `(.L_x_71) ;  /* 0x0000000c00348947 */ /* 0x000fea0003800000 */
[----:B------:R-:W0:Y:S01]  /*3c00*/  LDC R0, c[0x0][0x28c] ;  /* 0x0000a300ff007b82 */ /* 0x000e220000000800 */
[----:B------:R-:W-:Y:S01]  /*3c10*/  ULDC UR5, c[0x0][0x600] ;  /* 0x0001800000057ab9 */ /* 0x000fe20000000800 */
[----:B------:R-:W-:Y:S01]  /*3c20*/  ULDC UR4, c[0x0][0xc] ;  /* 0x0000030000047ab9 */ /* 0x000fe20000000800 */
[----:B------:R-:W-:Y:S01]  /*3c30*/  UIADD3 UR16, UR5, -0x1, URZ ;  /* 0xffffffff05107890 */ /* 0x000fe2000fffe03f */
[C---:B------:R-:W-:Y:S01]  /*3c40*/  LOP3.LUT P2, RZ, R18.reuse, 0x7f, RZ, 0xc0, !PT ;  /* 0x0000007f12ff7812 */ /* 0x040fe2000784c0ff */
[----:B------:R-:W-:Y:S01]  /*3c50*/  ULDC UR6, c[0x0][0x658] ;  /* 0x0001960000067ab9 */ /* 0x000fe20000000800 */
[----:B------:R-:W-:Y:S01]  /*3c60*/  ULDC UR5, c[0x0][0x10] ;  /* 0x0000040000057ab9 */ /* 0x000fe20000000800 */
[----:B------:R-:W-:Y:S01]  /*3c70*/  UMOV UR7, 0xffffffff ;  /* 0xffffffff00077882 */ /* 0x000fe20000000000 */
[----:B------:R-:W-:Y:S01]  /*3c80*/  UMOV UR8, 0x1 ;  /* 0x0000000100087882 */ /* 0x000fe20000000000 */
[----:B------:R-:W-:Y:S01]  /*3c90*/  UIMAD.WIDE.U32 UR4, UR4, UR5, URZ ;  /* 0x00000005040472a5 */ /* 0x000fe2000f8e003f */
[----:B------:R-:W-:Y:S01]  /*3ca0*/  LOP3.LUT P0, RZ, R18, 0x1f, RZ, 0xc0, !PT ;  /* 0x0000001f12ff7812 */ /* 0x000fe2000780c0ff */
[----:B------:R-:W-:Y:S01]  /*3cb0*/  USHF.L.U32 UR7, UR7, UR6, URZ ;  /* 0x0000000607077299 */ /* 0x000fe2000800063f */
[----:B------:R-:W-:Y:S01]  /*3cc0*/  BSSY B0, `(.L_x_71) ;  /* 0x00000c0000007945 */ /* 0x000fe20003800000 */
[----:B------:R-:W-:Y:S01]  /*3cd0*/  USHF.L.U32 UR18, UR8, UR6, URZ ;  /* 0x0000000608127299 */ /* 0x000fe2000800063f */
[----:B------:R-:W-:Y:S01]  /*3ce0*/  IMAD.MOV.U32 R18, RZ, RZ, 0x1 ;  /* 0x00000001ff127424 */ /* 0x000fe200078e00ff */
[----:B------:R-:W-:Y:S01]  /*3cf0*/  LOP3.LUT R12, R19, 0x2, RZ, 0xfc, !PT ;  /* 0x00000002130c7812 */ /* 0x000fe200078efcff */
[----:B------:R-:W-:Y:S01]  /*3d00*/  ULDC UR6, c[0x0][0x14] ;  /* 0x0000050000067ab9 */ /* 0x000fe20000000800 */
[----:B------:R-:W-:Y:S01]  /*3d10*/  PLOP3.LUT P0, PT, P0, P2, PT, 0x8a, 0x0 ;  /* 0x000000000000781c */ /* 0x000fe20000705172 */
[----:B------:R-:W-:Y:S01]  /*3d20*/  UIMAD.WIDE.U32 UR20, UR4, UR6, URZ ;  /* 0x00000006041472a5 */ /* 0x000fe2000f8e003f */
[----:B------:R-:W-:Y:S01]  /*3d30*/  IMAD.MOV.U32 R13, RZ, RZ, RZ ;  /* 0x000000ffff0d7224 */ /* 0x000fe200078e00ff */
[----:B------:R-:W-:-:S02]  /*3d40*/  UIMAD UR13, UR5, UR6, URZ ;  /* 0x00000006050d72a4 */ /* 0x000fc4000f8e023f */
[----:B------:R-:W-:Y:S01]  /*3d50*/  ULOP3.LUT UR17, URZ, UR7, URZ, 0x33, !UPT ;  /* 0x000000073f117292 */ /* 0x000fe2000f8e333f */
[----:B0-----:R-:W-:Y:S01]  /*3d60*/  VIADD R0, R0, 0x3f ;  /* 0x0000003f00007836 */ /* 0x001fe20000000000 */
[----:B------:R-:W-:Y:S01]  /*3d70*/  UIADD3 UR13, UR21, UR13, URZ ;  /* 0x0000000d150d7290 */ /* 0x000fe2000fffe03f */
[----:B------:R-:W-:-:S03]  /*3d80*/  ULDC.64 UR22, c[0x0][0x198] ;  /* 0x0000660000167ab9 */ /* 0x000fc60000000a00 */
[----:B------:R-:W-:-:S04]  /*3d90*/  SHF.R.S32.HI R3, RZ, 0x1f, R0 ;  /* 0x0000001fff037819 */ /* 0x000fc80000011400 */
[----:B------:R-:W-:Y:S01]  /*3da0*/  LEA.HI R3, R3, R0, RZ, 0x6 ;  /* 0x0000000003037211 */ /* 0x000fe200078f30ff */
[----:B------:R-:W-:-:S03]  /*3db0*/  IMAD.MOV.U32 R0, RZ, RZ, 0x1 ;  /* 0x00000001ff007424 */ /* 0x000fc600078e00ff */
[----:B------:R-:W-:-:S05]  /*3dc0*/  SHF.R.S32.HI R10, RZ, 0x6, R3 ;  /* 0x00000006ff0a7819 */ /* 0x000fca0000011403 */
[----:B------:R-:W-:-:S07]  /*3dd0*/  VIADD R11, R10, 0x1 ;  /* 0x000000010a0b7836 */ /* 0x000fce0000000000 */
.L_x_83:
[----:B------:R-:W-:-:S03]  /*3de0*/  UMOV UR4, 0xffffffff ;  /* 0xffffffff00047882 */ /* 0x000fc60000000000 */
[----:B------:R-:W-:Y:S05]  /*3df0*/  BRA.DIV UR4, `(.L_x_72) ;  /* 0x0000001204e07947 */ /* 0x000fea000b800000 */
[----:B------:R-:W-:-:S13]  /*3e00*/  ELECT P6, URZ, PT ;  /* 0x00000000003f782f */ /* 0x000fda00038c0000 */
.L_x_103:
[----:B------:R-:W0:Y:S01]  /*3e10*/  LDC R3, c[0x0][0x28c] ;  /* 0x0000a300ff037b82 */ /* 0x000e220000000800 */
[----:B------:R-:W-:Y:S01]  /*3e20*/  BSSY B1, `(.L_x_73) ;  /* 0x0000037000017945 */ /* 0x000fe20003800000 */
[----:B0-----:R-:W-:-:S13]  /*3e30*/  ISETP.LT.OR P6, PT, R3, 0x1, !P6 ;  /* 0x000000010300780c */ /* 0x001fda00077c1670 */
[----:B------:R-:W-:Y:S05]  /*3e40*/  @P6 BRA `(.L_x_74) ;  /* 0x0000000000d06947 */ /* 0x000fea0003800000 */
[----:B------:R-:W-:Y:S02]  /*3e50*/  IMAD.SHL.U32 R9, R9, 0x10, RZ ;  /* 0x0000001009097824 */ /* 0x000fe400078e00ff */
[----:B------:R-:W-:Y:S02]  /*3e60*/  IMAD.SHL.U32 R14, R7, 0x100, RZ ;  /* 0x00000100070e7824 */ /* 0x000fe400078e00ff */
[----:B------:R-:W-:Y:S02]  /*3e70*/  IMAD.MOV.U32 R21, RZ, RZ, RZ ;  /* 0x000000ffff157224 */ /* 0x000fe400078e00ff */
[----:B------:R-:W-:Y:S02]  /*3e80*/  IMAD.MOV.U32 R3, RZ, RZ, R11 ;  /* 0x000000ffff037224 */ /* 0x000fe400078e000b */
[----:B------:R-:W-:Y:S02]  /*3e90*/  IMAD.MOV.U32 R4, RZ, RZ, R0 ;  /* 0x000000ffff047224 */ /* 0x000fe400078e0000 */
[----:B------:R-:W-:-:S07]  /*3ea0*/  IMAD.MOV.U32 R5, RZ, RZ, R13 ;  /* 0x000000ffff057224 */ /* 0x000fce00078e000d */
.L_x_78:
[----:B------:R-:W0:Y:S01]  /*3eb0*/  S2R R7, SR_CgaCtaId ;  /* 0x0000000000077919 */ /* 0x000e220000008800 */
[----:B------:R-:W-:-:S04]  /*3ec0*/  MOV R6, 0x400 ;  /* 0x0000040000067802 */ /* 0x000fc80000000f00 */
[----:B0-----:R-:W-:Y:S02]  /*3ed0*/  LEA R20, R7, R6, 0x18 ;  /* 0x0000000607147211 */ /* 0x001fe400078ec0ff */
[----:B------:R-:W-:Y:S01]  /*3ee0*/  SHF.L.U32 R6, R4, 0x1f, RZ ;  /* 0x0000001f04067819 */ /* 0x000fe200000006ff */
[----:B------:R-:W0:Y:S02]  /*3ef0*/  @!P2 LDC R7, c[0x0][0x500] ;  /* 0x00014000ff07ab82 */ /* 0x000e240000000800 */
[----:B------:R-:W-:-:S04]  /*3f00*/  IMAD R15, R5, 0x8, R20 ;  /* 0x00000008050f7824 */ /* 0x000fc800078e0214 */
[----:B------:R-:W1:Y:S02]  /*3f10*/  SYNCS.PHASECHK.TRANS64.TRYWAIT P1, [R15+URZ+0x68], R6 ;  /* 0x000068060f0075a7 */ /* 0x000e64000802017f */
[----:B-1----:R-:W-:Y:S05]  /*3f20*/  @!P1 BRA `(.L_x_75) ;  /* 0x0000001000b49947 */ /* 0x002fea0003800000 */
.L_x_104:
[----:B-1----:R-:W-:Y:S01]  /*3f30*/  PRMT R6, R12, 0x9910, RZ ;  /* 0x000099100c067816 */ /* 0x002fe200000000ff */
[----:B0-----:R0:W-:Y:S03]  /*3f40*/  @!P2 SYNCS.ARRIVE.TRANS64 RZ, [R15+URZ], R7 ;  /* 0x000000070fffa9a7 */ /* 0x0011e6000800003f */
[----:B------:R-:W-:-:S13]  /*3f50*/  ISETP.NE.AND P1, PT, R6, 0x2, PT ;  /* 0x000000020600780c */ /* 0x000fda0003f25270 */
[----:B0-----:R-:W-:Y:S05]  /*3f60*/  @P1 BRA `(.L_x_76) ;  /* 0x0000000000041947 */ /* 0x001fea0003800000 */
[----:B------:R-:W-:Y:S01]  /*3f70*/  BPT.TRAP 0x1 ;  /* 0x000000040000795c */ /* 0x000fe20000300000 */
.L_x_76:
[----:B------:R-:W-:Y:S05]  /*3f80*/  @P0 BRA `(.L_x_77) ;  /* 0x0000000000040947 */ /* 0x000fea0003800000 */
[----:B------:R-:W-:Y:S01]  /*3f90*/  BPT.TRAP 0x1 ;  /* 0x000000040000795c */ /* 0x000fe20000300000 */
.L_x_77:
[--C-:B------:R-:W-:Y:S01]  /*3fa0*/  IMAD R6, R5, 0x4000, R20.reuse ;  /* 0x0000400005067824 */ /* 0x100fe200078e0214 */
[----:B------:R-:W-:Y:S01]  /*3fb0*/  R2UR UR9, R15 ;  /* 0x000000000f0972ca */ /* 0x000fe200000e0000 */
[----:B------:R-:W-:Y:S01]  /*3fc0*/  IMAD R20, R5, 0x400, R20 ;  /* 0x0000040005147824 */ /* 0x000fe200078e0214 */
[----:B------:R-:W-:Y:S01]  /*3fd0*/  UIADD3 UR4, UP0, UR22, 0xf0, URZ ;  /* 0x000000f016047890 */ /* 0x000fe2000ff1e03f */
[----:B------:R-:W-:Y:S01]  /*3fe0*/  VIADD R3, R3, 0xffffffff ;  /* 0xffffffff03037836 */ /* 0x000fe20000000000 */
[----:B------:R-:W-:Y:S01]  /*3ff0*/  R2UR UR5, R6 ;  /* 0x00000000060572ca */ /* 0x000fe200000e0000 */
[----:B------:R-:W-:Y:S01]  /*4000*/  UIADD3 UR24, UP1, UR22, 0x1f0, URZ ;  /* 0x000001f016187890 */ /* 0x000fe2000ff3e03f */
[----:B------:R-:W-:Y:S01]  /*4010*/  R2UR UR8, R20 ;  /* 0x00000000140872ca */ /* 0x000fe200000e0000 */
[----:B------:R-:W-:Y:S01]  /*4020*/  VIADD R5, R5, 0x1 ;  /* 0x0000000105057836 */ /* 0x000fe20000000000 */
[----:B------:R-:W-:Y:S01]  /*4030*/  R2UR UR11, R14 ;  /* 0x000000000e0b72ca */ /* 0x000fe200000e0000 */
[----:B------:R-:W-:Y:S01]  /*4040*/  UIADD3.X UR25, URZ, UR23, URZ, UP1, !UPT ;  /* 0x000000173f197290 */ /* 0x000fe20008ffe43f */
[----:B------:R-:W-:Y:S01]  /*4050*/  R2UR UR10, R21 ;  /* 0x00000000150a72ca */ /* 0x000fe200000e0000 */
[----:B------:R-:W-:Y:S01]  /*4060*/  UMOV UR6, 0x0 ;  /* 0x0000000000067882 */ /* 0x000fe20000000000 */
[----:B------:R-:W-:Y:S01]  /*4070*/  R2UR UR12, R8 ;  /* 0x00000000080c72ca */ /* 0x000fe200000e0000 */
[----:B------:R-:W-:Y:S01]  /*4080*/  UMOV UR7, 0x10000000 ;  /* 0x1000000000077882 */ /* 0x000fe20000000000 */
[----:B------:R-:W-:Y:S01]  /*4090*/  R2UR UR19, R9 ;  /* 0x00000000091372ca */ /* 0x000fe200000e0000 */
[----:B------:R-:W-:Y:S01]  /*40a0*/  VIADD R21, R21, 0x40 ;  /* 0x0000004015157836 */ /* 0x000fe20000000000 */
[----:B------:R-:W-:Y:S01]  /*40b0*/  ISETP.GT.AND P3, PT, R3, 0x1, PT ;  /* 0x000000010300780c */ /* 0x000fe20003f64270 */
[----:B------:R-:W-:Y:S01]  /*40c0*/  UIADD3 UR14, UR5, 0x180, URZ ;  /* 0x00000180050e7890 */ /* 0x000fe2000fffe03f */
[----:B------:R-:W-:Y:S01]  /*40d0*/  ISETP.NE.AND P1, PT, R5, 0xd, PT ;  /* 0x0000000d0500780c */ /* 0x000fe20003f25270 */
[----:B------:R-:W-:-:S02]  /*40e0*/  UIADD3.X UR5, URZ, UR23, URZ, UP0, !UPT ;  /* 0x000000173f057290 */ /* 0x000fc400087fe43f */
[----:B------:R-:W-:Y:S01]  /*40f0*/  UIADD3 UR15, UR8, 0x34180, URZ ;  /* 0x00034180080f7890 */ /* 0x000fe2000fffe03f */
[----:B------:R-:W-:Y:S02]  /*4100*/  SEL R7, RZ, 0x1, P1 ;  /* 0x00000001ff077807 */ /* 0x000fe40000800000 */
[----:B------:R-:W-:Y:S01]  /*4110*/  UMOV UR8, UR14 ;  /* 0x0000000e00087c82 */ /* 0x000fe20008000000 */
[----:B------:R-:W-:Y:S02]  /*4120*/  SEL R5, R5, RZ, P1 ;  /* 0x000000ff05057207 */ /* 0x000fe40000800000 */
[----:B------:R-:W-:Y:S01]  /*4130*/  LOP3.LUT R4, R4, R7, RZ, 0x3c, !PT ;  /* 0x0000000704047212 */ /* 0x000fe200078e3cff */
[----:B------:R0:W-:Y:S02]  /*4140*/  UTMALDG.3D [UR8], [UR4], desc[UR6] ;  /* 0x00000608040075b4 */ /* 0x0001e40008011000 */
[----:B0-----:R-:W-:Y:S01]  /*4150*/  UMOV UR8, UR15 ;  /* 0x0000000f00087c82 */ /* 0x001fe20008000000 */
[----:B------:R-:W-:-:S02]  /*4160*/  UMOV UR11, UR19 ;  /* 0x00000013000b7c82 */ /* 0x000fc40008000000 */
[----:B------:R0:W-:Y:S02]  /*4170*/  UTMALDG.3D [UR8], [UR24], desc[UR6] ;  /* 0x00000608180075b4 */ /* 0x0001e40008011000 */
[----:B0-----:R-:W-:Y:S05]  /*4180*/  @P3 BRA `(.L_x_78) ;  /* 0xfffffffc00483947 */ /* 0x001fea000383ffff */
.L_x_74:
[----:B------:R-:W-:Y:S05]  /*4190*/  BSYNC B1 ;  /* 0x0000000000017941 */ /* 0x000fea0003800000 */
.L_x_73:
[----:B------:R-:W-:Y:S01]  /*41a0*/  LOP3.LUT P3, RZ, R18, 0xff, RZ, 0xc0, !PT ;  /* 0x000000ff12ff7812 */ /* 0x000fe2000786c0ff */
[----:B------:R-:W-:Y:S01]  /*41b0*/  IMAD.IADD R6, R10, 0x1, R13 ;  /* 0x000000010a067824 */ /* 0x000fe200078e020d */
[----:B------:R-:W-:Y:S01]  /*41c0*/  IADD3 R2, P4, R2, UR20, RZ ;  /* 0x0000001402027c10 */ /* 0x000fe2000ff9e0ff */
[----:B------:R-:W-:Y:S01]  /*41d0*/  ULDC.64 UR4, c[0x0][0x650] ;  /* 0x0001940000047ab9 */ /* 0x000fe20000000a00 */
[----:B------:R-:W-:Y:S01]  /*41e0*/  BSSY B1, `(.L_x_79) ;  /* 0x000006b000017945 */ /* 0x000fe20003800000 */
[----:B------:R-:W-:Y:S01]  /*41f0*/  IMAD.MOV.U32 R7, RZ, RZ, -0x1 ;  /* 0xffffffffff077424 */ /* 0x000fe200078e00ff */
[----:B------:R-:W-:Y:S01]  /*4200*/  ISETP.GT.U32.AND P1, PT, R6, 0xc, PT ;  /* 0x0000000c0600780c */ /* 0x000fe20003f24070 */
[----:B------:R-:W-:Y:S01]  /*4210*/  IMAD.MOV.U32 R9, RZ, RZ, -0x1 ;  /* 0xffffffffff097424 */ /* 0x000fe200078e00ff */
[----:B------:R-:W-:Y:S01]  /*4220*/  IADD3.X R17, R17, UR13, RZ, P4, !PT ;  /* 0x0000000d11117c10 */ /* 0x000fe2000a7fe4ff */
[----:B------:R-:W-:Y:S01]  /*4230*/  IMAD.MOV.U32 R8, RZ, RZ, -0x1 ;  /* 0xffffffffff087424 */ /* 0x000fe200078e00ff */
[----:B------:R-:W-:-:S02]  /*4240*/  ISETP.LT.U32.AND P1, PT, R10, 0xd, P1 ;  /* 0x0000000d0a00780c */ /* 0x000fc40000f21070 */
[----:B------:R-:W-:Y:S01]  /*4250*/  PRMT R18, RZ, 0x7610, R18 ;  /* 0x00007610ff127816 */ /* 0x000fe20000000012 */
[----:B------:R-:W0:Y:S01]  /*4260*/  @P3 S2R R4, SR_CgaCtaId ;  /* 0x0000000000043919 */ /* 0x000e220000008800 */
[----:B------:R-:W-:-:S04]  /*4270*/  @P3 MOV R3, 0x400 ;  /* 0x0000040000033802 */ /* 0x000fc80000000f00 */
[----:B0-----:R-:W-:Y:S01]  /*4280*/  @P3 LEA R3, R4, R3, 0x18 ;  /* 0x0000000304033211 */ /* 0x001fe200078ec0ff */
[----:B------:R-:W-:-:S03]  /*4290*/  IMAD.WIDE.U32 R4, R6, 0x4ec4ec4f, RZ ;  /* 0x4ec4ec4f06047825 */ /* 0x000fc600078e00ff */
[----:B------:R0:W-:Y:S01]  /*42a0*/  @P3 SYNCS.ARRIVE.TRANS64.A1T0 RZ, [R3+URZ+0xe8], RZ ;  /* 0x0000e8ff03ff39a7 */ /* 0x0001e2000810003f */
[----:B------:R-:W-:Y:S02]  /*42b0*/  ISETP.GE.U32.AND P3, PT, R10, 0xd, PT ;  /* 0x0000000d0a00780c */ /* 0x000fe40003f66070 */
[----:B------:R-:W-:Y:S02]  /*42c0*/  SHF.R.U32.HI R5, RZ, 0x2, R5 ;  /* 0x00000002ff057819 */ /* 0x000fe40000011605 */
[----:B0-----:R-:W-:-:S03]  /*42d0*/  SEL R3, RZ, 0x1, !P1 ;  /* 0x00000001ff037807 */ /* 0x001fc60004800000 */
[----:B------:R-:W-:Y:S01]  /*42e0*/  IMAD R13, R5, -0xd, R6 ;  /* 0xfffffff3050d7824 */ /* 0x000fe200078e0206 */
[----:B------:R-:W-:Y:S02]  /*42f0*/  ISETP.GE.U32.AND P1, PT, R2, UR4, PT ;  /* 0x0000000402007c0c */ /* 0x000fe4000bf26070 */
[----:B------:R-:W-:Y:S02]  /*4300*/  LOP3.LUT R0, R0, R3, RZ, 0x3c, !PT ;  /* 0x0000000300007212 */ /* 0x000fe400078e3cff */
[----:B------:R-:W-:Y:S02]  /*4310*/  ISETP.GE.U32.AND.EX P1, PT, R17, UR5, PT, P1 ;  /* 0x0000000511007c0c */ /* 0x000fe4000bf26110 */
[----:B------:R-:W-:Y:S02]  /*4320*/  @P3 LOP3.LUT R0, R0, 0x1, R5, 0x78, !PT ;  /* 0x0000000100003812 */ /* 0x000fe400078e7805 */
[----:B------:R-:W-:-:S09]  /*4330*/  PRMT R3, RZ, 0x7610, R3 ;  /* 0x00007610ff037816 */ /* 0x000fd20000000003 */
[----:B------:R-:W-:Y:S05]  /*4340*/  @P1 BRA `(.L_x_80) ;  /* 0x0000000400501947 */ /* 0x000fea0003800000 */
[----:B------:R-:W-:Y:S01]  /*4350*/  ULDC.64 UR4, c[0x0][0x628] ;  /* 0x00018a0000047ab9 */ /* 0x000fe20000000a00 */
[----:B------:R-:W0:Y:S01]  /*4360*/  S2R R15, SR_CTAID.X ;  /* 0x00000000000f7919 */ /* 0x000e220000002500 */
[----:B------:R-:W-:Y:S01]  /*4370*/  ISETP.NE.U32.AND P1, PT, RZ, UR4, PT ;  /* 0x00000004ff007c0c */ /* 0x000fe2000bf25070 */
[----:B------:R-:W-:Y:S01]  /*4380*/  ULDC UR7, c[0x0][0x630] ;  /* 0x00018c0000077ab9 */ /* 0x000fe20000000800 */
[----:B------:R-:W-:Y:S01]  /*4390*/  IMAD.MOV.U32 R4, RZ, RZ, R2 ;  /* 0x000000ffff047224 */ /* 0x000fe200078e0002 */
[----:B------:R-:W1:Y:S01]  /*43a0*/  S2R R14, SR_CTAID.Y ;  /* 0x00000000000e7919 */ /* 0x000e620000002600 */
[----:B------:R-:W-:Y:S01]  /*43b0*/  ISETP.NE.AND.EX P1, PT, RZ, UR5, PT, P1 ;  /* 0x00000005ff007c0c */ /* 0x000fe2000bf25310 */
[----:B------:R-:W-:-:S12]  /*43c0*/  IMAD.MOV.U32 R5, RZ, RZ, R17 ;  /* 0x000000ffff057224 */ /* 0x000fd800078e0011 */
[----:B------:R-:W-:Y:S05]  /*43d0*/  @!P1 BRA `(.L_x_81) ;  /* 0x0000000000289947 */ /* 0x000fea0003800000 */
[----:B------:R-:W-:Y:S02]  /*43e0*/  ULDC UR6, c[0x0][0x634] ;  /* 0x00018d0000067ab9 */ /* 0x000fe40000000800 */
[----:B------:R-:W-:-:S05]  /*43f0*/  IADD3 R9, P1, R2, UR6, RZ ;  /* 0x0000000602097c10 */ /* 0x000fca000ff3e0ff */
[----:B------:R-:W-:-:S04]  /*4400*/  IMAD.X R3, RZ, RZ, R17, P1 ;  /* 0x000000ffff037224 */ /* 0x000fc800008e0611 */
[----:B------:R-:W-:-:S04]  /*4410*/  IMAD.WIDE.U32 R6, R3, UR4, RZ ;  /* 0x0000000403067c25 */ /* 0x000fc8000f8e00ff */
[----:B------:R-:W-:-:S04]  /*4420*/  IMAD.WIDE.U32 R6, P1, R9, UR5, R6 ;  /* 0x0000000509067c25 */ /* 0x000fc8000f820006 */
[----:B------:R-:W-:-:S04]  /*4430*/  IMAD.WIDE.U32 R8, R9, UR4, RZ ;  /* 0x0000000409087c25 */ /* 0x000fc8000f8e00ff */
[----:B------:R-:W-:Y:S01]  /*4440*/  IMAD.X R5, RZ, RZ, RZ, P1 ;  /* 0x000000ffff057224 */ /* 0x000fe200008e06ff */
[----:B------:R-:W-:Y:S01]  /*4450*/  IADD3 RZ, P1, R9, R6, RZ ;  /* 0x0000000609ff7210 */ /* 0x000fe20007f3e0ff */
[----:B------:R-:W-:-:S04]  /*4460*/  IMAD.MOV.U32 R4, RZ, RZ, R7 ;  /* 0x000000ffff047224 */ /* 0x000fc800078e0007 */
[----:B------:R-:W-:-:S08]  /*4470*/  IMAD.WIDE.U32.X R4, R3, UR5, R4, P1 ;  /* 0x0000000503047c25 */ /* 0x000fd000088e0404 */
.L_x_81:
[--C-:B------:R-:W-:Y:S01]  /*4480*/  SHF.R.U64 R8, R4, UR7, R5.reuse ;  /* 0x0000000704087c19 */ /* 0x100fe20008001205 */
[----:B------:R-:W-:Y:S01]  /*4490*/  ULDC.64 UR4, c[0x0][0x620] ;  /* 0x0001880000047ab9 */ /* 0x000fe20000000a00 */
[----:B------:R-:W-:Y:S01]  /*44a0*/  SHF.R.U32.HI R3, RZ, UR7, R5 ;  /* 0x00000007ff037c19 */ /* 0x000fe20008011605 */
[----:B------:R-:W-:Y:S01]  /*44b0*/  ULDC.64 UR8, c[0x0][0x640] ;  /* 0x0001900000087ab9 */ /* 0x000fe20000000a00 */
[----:B------:R-:W-:Y:S01]  /*44c0*/  IADD3 R7, P1, RZ, -R8, RZ ;  /* 0x80000008ff077210 */ /* 0x000fe20007f3e0ff */
[----:B------:R-:W2:Y:S01]  /*44d0*/  LDC R21, c[0x0][0x148] ;  /* 0x00005200ff157b82 */ /* 0x000ea20000000800 */
[----:B0-----:R-:W-:Y:S01]  /*44e0*/  I2FP.F32.U32 R9, R15 ;  /* 0x0000000f00097245 */ /* 0x001fe20000201000 */
[----:B------:R-:W-:Y:S02]  /*44f0*/  ULDC UR6, c[0x0][0x608] ;  /* 0x0001820000067ab9 */ /* 0x000fe40000000800 */
[----:B------:R-:W-:Y:S01]  /*4500*/  IMAD.X R3, RZ, RZ, ~R3, P1 ;  /* 0x000000ffff037224 */ /* 0x000fe200008e0e03 */
[----:B------:R-:W-:-:S03]  /*4510*/  ISETP.NE.U32.AND P1, PT, RZ, UR8, PT ;  /* 0x00000008ff007c0c */ /* 0x000fc6000bf25070 */
[----:B------:R-:W-:Y:S01]  /*4520*/  IMAD R6, R3, UR4, RZ ;  /* 0x0000000403067c24 */ /* 0x000fe2000f8e02ff */
[----:B------:R-:W-:Y:S01]  /*4530*/  ISETP.NE.AND.EX P1, PT, RZ, UR9, PT, P1 ;  /* 0x00000009ff007c0c */ /* 0x000fe2000bf25310 */
[----:B------:R-:W-:Y:S02]  /*4540*/  IMAD.MOV.U32 R3, RZ, RZ, R17 ;  /* 0x000000ffff037224 */ /* 0x000fe400078e0011 */
[----:B------:R-:W-:Y:S01]  /*4550*/  IMAD.WIDE.U32 R4, R7, UR4, R2 ;  /* 0x0000000407047c25 */ /* 0x000fe2000f8e0002 */
[----:B------:R-:W-:-:S03]  /*4560*/  ULDC UR4, c[0x0][0x150] ;  /* 0x0000540000047ab9 */ /* 0x000fc60000000800 */
[----:B------:R-:W-:Y:S01]  /*4570*/  FMUL R9, R9, UR4 ;  /* 0x0000000409097c20 */ /* 0x000fe20008400000 */
[----:B------:R-:W-:Y:S01]  /*4580*/  IMAD R3, R7, UR5, R6 ;  /* 0x0000000507037c24 */ /* 0x000fe2000f8e0206 */
[----:B------:R-:W-:Y:S01]  /*4590*/  ULDC UR4, c[0x0][0x618] ;  /* 0x0001860000047ab9 */ /* 0x000fe20000000800 */
[----:B------:R-:W0:Y:S01]  /*45a0*/  LDC R6, c[0x0][0x144] ;  /* 0x00005100ff067b82 */ /* 0x000e220000000800 */
[----:B------:R-:W-:Y:S01]  /*45b0*/  ULDC UR5, c[0x0][0x154] ;  /* 0x0000550000057ab9 */ /* 0x000fe20000000800 */
[----:B------:R-:W-:Y:S01]  /*45c0*/  IMAD.IADD R5, R5, 0x1, R3 ;  /* 0x0000000105057824 */ /* 0x000fe200078e0203 */
[----:B------:R-:W3:Y:S04]  /*45d0*/  F2I.U32.TRUNC.NTZ R9, R9 ;  /* 0x0000000900097305 */ /* 0x000ee8000020f000 */
[----:B------:R-:W-:-:S02]  /*45e0*/  SHF.R.U64 R3, R4, UR4, R5 ;  /* 0x0000000404037c19 */ /* 0x000fc40008001205 */
[----:B-1----:R-:W-:-:S05]  /*45f0*/  I2FP.F32.U32 R4, R14 ;  /* 0x0000000e00047245 */ /* 0x002fca0000201000 */
[----:B------:R-:W-:Y:S01]  /*4600*/  FMUL R22, R4, UR5 ;  /* 0x0000000504167c20 */ /* 0x000fe20008400000 */
[----:B------:R-:W-:Y:S01]  /*4610*/  SHF.R.U32.HI R4, RZ, UR4, R5 ;  /* 0x00000004ff047c19 */ /* 0x000fe20008011605 */
[----:B------:R-:W-:-:S03]  /*4620*/  ULDC UR4, c[0x0][0x658] ;  /* 0x0001960000047ab9 */ /* 0x000fc60000000800 */
[--C-:B------:R-:W-:Y:S01]  /*4630*/  SHF.R.U64 R20, R3, UR6, R4.reuse ;  /* 0x0000000603147c19 */ /* 0x100fe20008001204 */
[----:B------:R-:W1:Y:S01]  /*4640*/  F2I.U32.TRUNC.NTZ R22, R22 ;  /* 0x0000001600167305 */ /* 0x000e62000020f000 */
[----:B------:R-:W-:Y:S01]  /*4650*/  SHF.R.U32.HI R5, RZ, UR6, R4 ;  /* 0x00000006ff057c19 */ /* 0x000fe20008011604 */
[----:B---3--:R-:W-:-:S03]  /*4660*/  IMAD.MOV R4, RZ, RZ, -R9 ;  /* 0x000000ffff047224 */ /* 0x008fc600078e0a09 */
[----:B------:R-:W-:Y:S01]  /*4670*/  SHF.R.U64 R9, R20, UR4, R5 ;  /* 0x0000000414097c19 */ /* 0x000fe20008001205 */
[----:B0-----:R-:W-:Y:S01]  /*4680*/  IMAD R15, R6, R4, R15 ;  /* 0x00000004060f7224 */ /* 0x001fe200078e020f */
[----:B------:R-:W-:-:S03]  /*4690*/  SHF.R.U32.HI R23, RZ, UR4, R5 ;  /* 0x00000004ff177c19 */ /* 0x000fc60008011605 */
[----:B------:R-:W-:Y:S02]  /*46a0*/  IMAD.MOV.U32 R4, RZ, RZ, R9 ;  /* 0x000000ffff047224 */ /* 0x000fe400078e0009 */
[----:B------:R-:W-:Y:S01]  /*46b0*/  IMAD.MOV.U32 R5, RZ, RZ, R23 ;  /* 0x000000ffff057224 */ /* 0x000fe200078e0017 */
[----:B-12---:R-:W-:Y:S06]  /*46c0*/  @!P1 BRA `(.L_x_82) ;  /* 0x0000000000289947 */ /* 0x006fec0003800000 */
[----:B------:R-:W-:Y:S02]  /*46d0*/  ULDC UR4, c[0x0][0x64c] ;  /* 0x0001930000047ab9 */ /* 0x000fe40000000800 */
[----:B------:R-:W-:-:S05]  /*46e0*/  IADD3 R5, P1, R9, UR4, RZ ;  /* 0x0000000409057c10 */ /* 0x000fca000ff3e0ff */
[----:B------:R-:W-:-:S04]  /*46f0*/  IMAD.X R23, RZ, RZ, R23, P1 ;  /* 0x000000ffff177224 */ /* 0x000fc800008e0617 */
[----:B------:R-:W-:-:S04]  /*4700*/  IMAD.WIDE.U32 R6, R23, UR8, RZ ;  /* 0x0000000817067c25 */ /* 0x000fc8000f8e00ff */
[----:B------:R-:W-:-:S04]  /*4710*/  IMAD.WIDE.U32 R6, P1, R5, UR9, R6 ;  /* 0x0000000905067c25 */ /* 0x000fc8000f820006 */
[----:B------:R-:W-:-:S04]  /*4720*/  IMAD.WIDE.U32 R4, R5, UR8, RZ ;  /* 0x0000000805047c25 */ /* 0x000fc8000f8e00ff */
[----:B------:R-:W-:Y:S01]  /*4730*/  IMAD.MOV.U32 R4, RZ, RZ, R7 ;  /* 0x000000ffff047224 */ /* 0x000fe200078e0007 */
[----:B------:R-:W-:Y:S01]  /*4740*/  IADD3 RZ, P3, R5, R6, RZ ;  /* 0x0000000605ff7210 */ /* 0x000fe20007f7e0ff */
[----:B------:R-:W-:-:S04]  /*4750*/  IMAD.X R5, RZ, RZ, RZ, P1 ;  /* 0x000000ffff057224 */ /* 0x000fc800008e06ff */
[----:B------:R-:W-:-:S08]  /*4760*/  IMAD.WIDE.U32.X R4, R23, UR9, R4, P3 ;  /* 0x0000000917047c25 */ /* 0x000fd000098e0404 */
.L_x_82:
[----:B------:R-:W-:Y:S01]  /*4770*/  ISETP.NE.AND P1, PT, R16, 0x1, PT ;  /* 0x000000011000780c */ /* 0x000fe20003f25270 */
[----:B------:R-:W-:Y:S01]  /*4780*/  ULDC UR4, c[0x0][0x648] ;  /* 0x0001920000047ab9 */ /* 0x000fe20000000800 */
[----:B------:R-:W-:Y:S01]  /*4790*/  LOP3.LUT R20, R20, UR17, RZ, 0xc0, !PT ;  /* 0x0000001114147c12 */ /* 0x000fe2000f8ec0ff */
[----:B------:R-:W-:Y:S01]  /*47a0*/  IMAD.MOV R22, RZ, RZ, -R22 ;  /* 0x000000ffff167224 */ /* 0x000fe200078e0a16 */
[----:B------:R-:W-:Y:S01]  /*47b0*/  SHF.R.U64 R5, R4, UR4, R5 ;  /* 0x0000000404057c19 */ /* 0x000fe20008001205 */
[----:B------:R-:W-:Y:S01]  /*47c0*/  ULDC UR4, c[0x0][0x638] ;  /* 0x00018e0000047ab9 */ /* 0x000fe20000000800 */
[----:B------:R-:W-:Y:S01]  /*47d0*/  LOP3.LUT R6, R3, UR16, RZ, 0xc0, !PT ;  /* 0x0000001003067c12 */ /* 0x000fe2000f8ec0ff */
[----:B------:R-:W-:Y:S01]  /*47e0*/  ULDC UR5, c[0x0][0x610] ;  /* 0x0001840000057ab9 */ /* 0x000fe20000000800 */
[----:B------:R-:W-:Y:S02]  /*47f0*/  IMAD.MOV.U32 R3, RZ, RZ, 0x1 ;  /* 0x00000001ff037424 */ /* 0x000fe400078e00ff */
[----:B------:R-:W-:-:S02]  /*4800*/  IMAD.MOV R4, RZ, RZ, -R5 ;  /* 0x000000ffff047224 */ /* 0x000fc400078e0a05 */
[----:B------:R-:W-:Y:S02]  /*4810*/  IMAD R20, R5, UR18, R20 ;  /* 0x0000001205147c24 */ /* 0x000fe4000f8e0214 */
[----:B------:R-:W-:Y:S02]  /*4820*/  @P1 IMAD R15, R21, R22, R14 ;  /* 0x00000016150f1224 */ /* 0x000fe400078e020e */
[----:B------:R-:W-:Y:S01]  /*4830*/  IMAD R9, R4, UR4, R9 ;  /* 0x0000000404097c24 */ /* 0x000fe2000f8e0209 */
[----:B------:R-:W-:Y:S01]  /*4840*/  ULDC UR4, c[0x0][0x600] ;  /* 0x0001800000047ab9 */ /* 0x000fe20000000800 */
[----:B------:R-:W-:Y:S02]  /*4850*/  IMAD R15, R20, UR5, R15 ;  /* 0x00000005140f7c24 */ /* 0x000fe4000f8e020f */
[----:B------:R-:W-:-:S05]  /*4860*/  IMAD R4, R9, UR4, R6 ;  /* 0x0000000409047c24 */ /* 0x000fca000f8e0206 */
[----:B------:R-:W-:Y:S02]  /*4870*/  SEL R9, R4, R15, !P1 ;  /* 0x0000000f04097207 */ /* 0x000fe40004800000 */
[----:B------:R-:W-:-:S07]  /*4880*/  SEL R7, R15, R4, !P1 ;  /* 0x000000040f077207 */ /* 0x000fce0004800000 */
.L_x_80:
[----:B------:R-:W-:Y:S05]  /*4890*/  BSYNC B1 ;  /* 0x0000000000017941 */ /* 0x000fea0003800000 */
.L_x_79:
[----:B------:R-:W-:-:S13]  /*48a0*/  LOP3.LUT P1, RZ, R3, 0xff, RZ, 0xc0, !PT ;  /* 0x000000ff03ff7812 */ /* 0x000fda000782c0ff */
[----:B------:R-:W-:Y:S05]  /*48b0*/  @P1 BRA `(.L_x_83) ;  /* 0xfffffff400481947 */ /* 0x000fea000383ffff */
[----:B------:R-:W-:Y:S05]  /*48c0*/  BSYNC B0 ;  /* 0x0000000000007941 */ /* 0x000fea0003800000 */
.L_x_71:
[----:B------:R-:W-:-:S03]  /*48d0*/  UMOV UR4, 0xffffffff ;  /* 0xffffffff00047882 */ /* 0x000fc60000000000 */
[----:B------:R-:W-:Y:S05]  /*48e0*/  BRA.DIV UR4, `(.L_x_84) ;  /* 0x0000000a04587947 */ /* 0x000fea000b800000 */
[----:B------:R-:W-:-:S13]  /*48f0*/  ELECT P6, URZ, PT ;  /* 0x00000000003f782f */ /* 0x000fda00038c0000 */
.L_x_107:
[----:B------:R-:W-:Y:S04]  /*4900*/  BSSY B0, `(.L_x_85) ;  /* 0x000007c000007945 */ /* 0x000fe80003800000 */
[----:B------:R-:W-:Y:S05]  /*4910*/  @!P6 BRA `(.L_x_86) ;  /* 0x0000000400e8e947 */ /* 0x000fea0003800000 */
[----:B------:R-:W-:-:S04]  /*4920*/  LOP3.LUT R19, R19, 0x2, RZ, 0xfc, !PT ;  /* 0x0000000213137812 */ /* 0x000fc800078efcff */
[----:B------:R-:W-:-:S13]  /*4930*/  ISETP.NE.AND P0, PT, R19, 0x3, PT ;  /* 0x000000031300780c */ /* 0x000fda0003f05270 */
[----:B------:R-:W-:Y:S05]  /*4940*/  @!P0 BRA `(.L_x_87) ;  /* 0x0000000000048947 */ /* 0x000fea0003800000 */
[----:B------:R-:W-:Y:S01]  /*4950*/  BPT.TRAP 0x1 ;  /* 0x000000040000795c */ /* 0x000fe20000300000 */
.L_x_87:
[----:B------:R-:W0:Y:S01]  /*4960*/  S2R R3, SR_CgaCtaId ;  /* 0x0000000000037919 */ /* 0x000e220000008800 */
[----:B------:R-:W-:Y:S02]  /*4970*/  MOV R2, 0x400 ;  /* 0x0000040000027802 */ /* 0x000fe40000000f00 */
[----:B------:R-:W-:Y:S02]  /*4980*/  SHF.L.U32 R4, R0, 0x1f, RZ ;  /* 0x0000001f00047819 */ /* 0x000fe400000006ff */
[----:B0-----:R-:W-:-:S05]  /*4990*/  LEA R2, R3, R2, 0x18 ;  /* 0x0000000203027211 */ /* 0x001fca00078ec0ff */
[----:B------:R-:W-:-:S04]  /*49a0*/  VIADD R2, R2, 0x68 ;  /* 0x0000006802027836 */ /* 0x000fc80000000000 */
[C---:B------:R-:W-:Y:S02]  /*49b0*/  IMAD R7, R13.reuse, 0x8, R2 ;  /* 0x000000080d077824 */ /* 0x040fe400078e0202 */
[----:B------:R-:W-:Y:S02]  /*49c0*/  VIADD R13, R13, 0x1 ;  /* 0x000000010d0d7836 */ /* 0x000fe40000000000 */
[----:B------:R-:W0:Y:S03]  /*49d0*/  SYNCS.PHASECHK.TRANS64.TRYWAIT P0, [R7+URZ], R4 ;  /* 0x00000004070075a7 */ /* 0x000e26000800017f */
[----:B------:R-:W-:-:S04]  /*49e0*/  ISETP.NE.AND P1, PT, R13, 0xd, PT ;  /* 0x0000000d0d00780c */ /* 0x000fc80003f25270 */
[----:B------:R-:W-:Y:S02]  /*49f0*/  SEL R3, RZ, 0x1, P1 ;  /* 0x00000001ff037807 */ /* 0x000fe40000800000 */
[----:B------:R-:W-:Y:S02]  /*4a00*/  SEL R13, R13, RZ, P1 ;  /* 0x000000ff0d0d7207 */ /* 0x000fe40000800000 */
[----:B------:R-:W-:-:S03]  /*4a10*/  LOP3.LUT R6, R0, R3, RZ, 0x3c, !PT ;  /* 0x0000000300067212 */ /* 0x000fc600078e3cff */
[----:B------:R-:W-:Y:S01]  /*4a20*/  IMAD R8, R13, 0x8, R2 ;  /* 0x000000080d087824 */ /* 0x000fe200078e0202 */
[----:B------:R-:W-:Y:S01]  /*4a30*/  SHF.L.U32 R5, R6, 0x1f, RZ ;  /* 0x0000001f06057819 */ /* 0x000fe200000006ff */
[----:B0-----:R-:W-:Y:S06]  /*4a40*/  @!P0 BRA `(.L_x_88) ;  /* 0x0000000800208947 */ /* 0x001fec0003800000 */
.L_x_108:
[----:B------:R-:W1:Y:S01]  /*4a50*/  SYNCS.PHASECHK.TRANS64.TRYWAIT P0, [R8+URZ], R5 ;  /* 0x00000005080075a7 */ /* 0x000e62000800017f */
[----:B------:R-:W-:-:S05]  /*4a60*/  VIADD R0, R13, 0x1 ;  /* 0x000000010d007836 */ /* 0x000fca0000000000 */
[----:B------:R-:W-:-:S04]  /*4a70*/  ISETP.NE.AND P1, PT, R0, 0xd, PT ;  /* 0x0000000d0000780c */ /* 0x000fc80003f25270 */
[----:B------:R-:W-:Y:S02]  /*4a80*/  SEL R3, RZ, 0x1, P1 ;  /* 0x00000001ff037807 */ /* 0x000fe40000800000 */
[----:B0-----:R-:W-:Y:S02]  /*4a90*/  SEL R7, R0, RZ, P1 ;  /* 0x000000ff00077207 */ /* 0x001fe40000800000 */
[----:B------:R-:W-:-:S03]  /*4aa0*/  LOP3.LUT R6, R6, R3, RZ, 0x3c, !PT ;  /* 0x0000000306067212 */ /* 0x000fc600078e3cff */
[----:B------:R-:W-:Y:S01]  /*4ab0*/  IMAD R9, R7, 0x8, R2 ;  /* 0x0000000807097824 */ /* 0x000fe200078e0202 */
[----:B------:R-:W-:Y:S01]  /*4ac0*/  SHF.L.U32 R4, R6, 0x1f, RZ ;  /* 0x0000001f06047819 */ /* 0x000fe200000006ff */
[----:B-1----:R-:W-:Y:S06]  /*4ad0*/  @!P0 BRA `(.L_x_89) ;  /* 0x0000000800108947 */ /* 0x002fec0003800000 */
.L_x_109:
[----:B------:R-:W1:Y:S01]  /*4ae0*/  SYNCS.PHASECHK.TRANS64.TRYWAIT P0, [R9+URZ], R4 ;  /* 0x00000004090075a7 */ /* 0x000e62000800017f */
[----:B------:R-:W-:-:S05]  /*4af0*/  VIADD R0, R7, 0x1 ;  /* 0x0000000107007836 */ /* 0x000fca0000000000 */
[----:B------:R-:W-:-:S04]  /*4b00*/  ISETP.NE.AND P1, PT, R0, 0xd, PT ;  /* 0x0000000d0000780c */ /* 0x000fc80003f25270 */
[----:B------:R-:W-:Y:S02]  /*4b10*/  SEL R3, RZ, 0x1, P1 ;  /* 0x00000001ff037807 */ /* 0x000fe40000800000 */
[----:B------:R-:W-:Y:S02]  /*4b20*/  SEL R7, R0, RZ, P1 ;  /* 0x000000ff00077207 */ /* 0x000fe40000800000 */
[----:B------:R-:W-:-:S03]  /*4b30*/  LOP3.LUT R6, R6, R3, RZ, 0x3c, !PT ;  /* 0x0000000306067212 */ /* 0x000fc600078e3cff */
[----:B0-----:R-:W-:Y:S01]  /*4b40*/  IMAD R8, R7, 0x8, R2 ;  /* 0x0000000807087824 */ /* 0x001fe200078e0202 */
[----:B------:R-:W-:Y:S01]  /*4b50*/  SHF.L.U32 R5, R6, 0x1f, RZ ;  /* 0x0000001f06057819 */ /* 0x000fe200000006ff */
[----:B-1----:R-:W-:Y:S06]  /*4b60*/  @!P0 BRA `(.L_x_90) ;  /* 0x0000000800008947 */ /* 0x002fec0003800000 */
.L_x_110:
        /* <DEDUP_REMOVED lines=9> */
.L_x_111:
        /* <DEDUP_REMOVED lines=9> */
.L_x_112:
        /* <DEDUP_REMOVED lines=9> */
.L_x_113:
        /* <DEDUP_REMOVED lines=9> */
.L_x_114:
        /* <DEDUP_REMOVED lines=9> */
.L_x_115:
        /* <DEDUP_REMOVED lines=9> */
.L_x_116:
        /* <DEDUP_REMOVED lines=9> */
.L_x_117:
[----:B------:R-:W1:Y:S01]  /*4f60*/  SYNCS.PHASECHK.TRANS64.TRYWAIT P0, [R9+URZ], R4 ;  /* 0x00000004090075a7 */ /* 0x000e62000800017f */
[----:B------:R-:W-:-:S05]  /*4f70*/  VIADD R0, R7, 0x1 ;  /* 0x0000000107007836 */ /* 0x000fca0000000000 */
[----:B------:R-:W-:-:S04]  /*4f80*/  ISETP.NE.AND P1, PT, R0, 0xd, PT ;  /* 0x0000000d0000780c */ /* 0x000fc80003f25270 */
[----:B------:R-:W-:Y:S02]  /*4f90*/  SEL R3, RZ, 0x1, P1 ;  /* 0x00000001ff037807 */ /* 0x000fe40000800000 */
[----:B------:R-:W-:Y:S02]  /*4fa0*/  SEL R7, R0, RZ, P1 ;  /* 0x000000ff00077207 */ /* 0x000fe40000800000 */
[----:B------:R-:W-:-:S03]  /*4fb0*/  LOP3.LUT R11, R6, R3, RZ, 0x3c, !PT ;  /* 0x00000003060b7212 */ /* 0x000fc600078e3cff */
[----:B------:R-:W-:Y:S01]  /*4fc0*/  IMAD R6, R7, 0x8, R2 ;  /* 0x0000000807067824 */ /* 0x000fe200078e0202 */
[----:B0-----:R-:W-:Y:S01]  /*4fd0*/  SHF.L.U32 R5, R11, 0x1f, RZ ;  /* 0x0000001f0b057819 */ /* 0x001fe200000006ff */
[----:B-1----:R-:W-:Y:S06]  /*4fe0*/  @!P0 BRA `(.L_x_98) ;  /* 0x0000000400808947 */ /* 0x002fec0003800000 */
.L_x_118:
[----:B------:R-:W1:Y:S01]  /*4ff0*/  SYNCS.PHASECHK.TRANS64.TRYWAIT P0, [R6+URZ], R5 ;  /* 0x00000005060075a7 */ /* 0x000e62000800017f */
[----:B------:R-:W-:-:S05]  /*5000*/  VIADD R0, R7, 0x1 ;  /* 0x0000000107007836 */ /* 0x000fca0000000000 */
[----:B------:R-:W-:-:S04]  /*5010*/  ISETP.NE.AND P1, PT, R0, 0xd, PT ;  /* 0x0000000d0000780c */ /* 0x000fc80003f25270 */
[----:B0-----:R-:W-:Y:S02]  /*5020*/  SEL R4, RZ, 0x1, P1 ;  /* 0x00000001ff047807 */ /* 0x001fe40000800000 */
[----:B------:R-:W-:Y:S02]  /*5030*/  SEL R3, R0, RZ, P1 ;  /* 0x000000ff00037207 */ /* 0x000fe40000800000 */
[----:B------:R-:W-:Y:S01]  /*5040*/  LOP3.LUT R0, R11, R4, RZ, 0x3c, !PT ;  /* 0x000000040b007212 */ /* 0x000fe200078e3cff */
[----:B-1----:R-:W-:Y:S06]  /*5050*/  @!P0 BRA `(.L_x_99) ;  /* 0x0000000400788947 */ /* 0x002fec0003800000 */
.L_x_119:
[----:B------:R-:W-:Y:S01]  /*5060*/  IMAD R3, R3, 0x8, R2 ;  /* 0x0000000803037824 */ /* 0x000fe200078e0202 */
[----:B------:R-:W-:-:S07]  /*5070*/  SHF.L.U32 R0, R0, 0x1f, RZ ;  /* 0x0000001f00007819 */ /* 0x000fce00000006ff */
.L_x_100:
[----:B-1----:R1:W2:Y:S02]  /*5080*/  SYNCS.PHASECHK.TRANS64.TRYWAIT P0, [R3+URZ], R0 ;  /* 0x00000000030075a7 */ /* 0x0022a4000800017f */
[----:B--2---:R-:W-:Y:S05]  /*5090*/  @!P0 NANOSLEEP.SYNCS 0x989680 ;  /* 0x009896800000895d */ /* 0x004fea0003900000 */
[----:B------:R-:W2:Y:S02]  /*50a0*/  @!P0 SYNCS.PHASECHK.TRANS64 P0, [R3+URZ], R0 ;  /* 0x00000000030085a7 */ /* 0x000ea4000800007f */
[----:B--2---:R-:W-:Y:S05]  /*50b0*/  @!P0 BRA `(.L_x_100) ;  /* 0xfffffffc00f08947 */ /* 0x004fea000383ffff */
.L_x_86:
[----:B------:R-:W-:Y:S05]  /*50c0*/  BSYNC B0 ;  /* 0x0000000000007941 */ /* 0x000fea0003800000 */
.L_x_85:
[----:B------:R-:W-:Y:S05]  /*50d0*/  EXIT ;  /* 0x000000000000794d */ /* 0x000fea0003800000 */
.L_x_18:
[----:B---3--:R3:W4:Y:S02]  /*50e0*/  SYNCS.PHASECHK.TRANS64.TRYWAIT P1, [R3+URZ], R0 ;  /* 0x00000000030075a7 */ /* 0x008724000802017f */
[----:B----4-:R-:W-:Y:S05]  /*50f0*/  @!P1 NANOSLEEP.SYNCS 0x989680 ;  /* 0x009896800000995d */ /* 0x010fea0003900000 */
[----:B------:R-:W4:Y:S02]  /*5100*/  @!P1 SYNCS.PHASECHK.TRANS64 P1, [R3+URZ], R0 ;  /* 0x00000000030095a7 */ /* 0x000f24000802007f */
[----:B----4-:R-:W-:Y:S05]  /*5110*/  @!P1 BRA `(.L_x_18) ;  /* 0xfffffffc00f09947 */ /* 0x010fea000383ffff */
[----:B------:R-:W-:Y:S05]  /*5120*/  BRA `(.L_x_17) ;  /* 0xffffffc000ac7947 */ /* 0x000fea000383ffff */
.L_x_23:
[----:B-1----:R1:W2:Y:S02]  /*5130*/  SYNCS.PHASECHK.TRANS64.TRYWAIT P1, [R5+URZ], R4 ;  /* 0x00000004050075a7 */ /* 0x0022a4000802017f */
[----:B--2---:R-:W-:Y:S05]  /*5140*/  @!P1 NANOSLEEP.SYNCS 0x989680 ;  /* 0x009896800000995d */ /* 0x004fea0003900000 */
[----:B------:R-:W2:Y:S02]  /*5150*/  @!P1 SYNCS.PHASECHK.TRANS64 P1, [R5+URZ], R4 ;  /* 0x00000004050095a7 */ /* 0x000ea4000802007f */
[----:B--2---:R-:W-:Y:S05]  /*5160*/  @!P1 BRA `(.L_x_23) ;  /* 0xfffffffc00f09947 */ /* 0x004fea000383ffff */
[----:B------:R-:W-:Y:S05]  /*5170*/  BRA `(.L_x_22) ;  /* 0xffffffc400907947 */ /* 0x000fea000383ffff */
.L_x_72:
[----:B------:R-:W-:Y:S01]  /*5180*/  BSSY B1, `(.L_x_101) ;  /* 0x0000006000017945 */ /* 0x000fe20003800000 */
[----:B------:R-:W-:-:S07]  /*5190*/  IMAD.MOV.U32 R15, RZ, RZ, -0x1 ;  /* 0xffffffffff0f7424 */ /* 0x000fce00078e00ff */
[----:B------:R-:W-:Y:S05]  /*51a0*/  WARPSYNC.COLLECTIVE R15, `(.L_x_102) ;  /* 0x000000000f0c7348 */ /* 0x000fea0003c00000 */
[----:B------:R-:W-:Y:S02]  /*51b0*/  ELECT P6, UR62, PT ;  /* 0x00000000003e782f */ /* 0x000fe400038c0000 */
[----:B------:R-:W-:Y:S01]  /*51c0*/  MOV R14, UR62 ;  /* 0x0000003e000e7c02 */ /* 0x000fe20008000f00 */
[----:B------:R-:W-:Y:S10]  /*51d0*/  ENDCOLLECTIVE ;  /* 0x000000000000791b */ /* 0x000ff40003800000 */
.L_x_102:
[----:B------:R-:W-:Y:S05]  /*51e0*/  BSYNC B1 ;  /* 0x0000000000017941 */ /* 0x000fea0003800000 */
.L_x_101:
[----:B------:R-:W-:Y:S05]  /*51f0*/  BRA `(.L_x_103) ;  /* 0xffffffec00047947 */ /* 0x000fea000383ffff */
.L_x_75:
[----:B-1----:R1:W2:Y:S02]  /*5200*/  SYNCS.PHASECHK.TRANS64.TRYWAIT P1, [R15+URZ+0x68], R6 ;  /* 0x000068060f0075a7 */ /* 0x0022a4000802017f */
[----:B--2---:R-:W-:Y:S05]  /*5210*/  @!P1 NANOSLEEP.SYNCS 0x989680 ;  /* 0x009896800000995d */ /* 0x004fea0003900000 */
[----:B------:R-:W2:Y:S02]  /*5220*/  @!P1 SYNCS.PHASECHK.TRANS64 P1, [R15+URZ+0x68], R6 ;  /* 0x000068060f0095a7 */ /* 0x000ea4000802007f */
[----:B--2---:R-:W-:Y:S05]  /*5230*/  @!P1 BRA `(.L_x_75) ;  /* 0xfffffffc00f09947 */ /* 0x004fea000383ffff */
[----:B------:R-:W-:Y:S05]  /*5240*/  BRA `(.L_x_104) ;  /* 0xffffffec00387947 */ /* 0x000fea000383ffff */
.L_x_84:
[----:B------:R-:W-:Y:S01]  /*5250*/  BSSY B0, `(.L_x_105) ;  /* 0x0000006000007945 */ /* 0x000fe20003800000 */
[----:B------:R-:W-:-:S07]  /*5260*/  IMAD.MOV.U32 R15, RZ, RZ, -0x1 ;  /* 0xffffffffff0f7424 */ /* 0x000fce00078e00ff */
[----:B------:R-:W-:Y:S05]  /*5270*/  WARPSYNC.COLLECTIVE R15, `(.L_x_106) ;  /* 0x000000000f0c7348 */ /* 0x000fea0003c00000 */
[----:B------:R-:W-:Y:S02]  /*5280*/  ELECT P6, UR62, PT ;  /* 0x00000000003e782f */ /* 0x000fe400038c0000 */
[----:B------:R-:W-:Y:S01]  /*5290*/  MOV R14, UR62 ;  /* 0x0000003e000e7c02 */ /* 0x000fe20008000f00 */
[----:B------:R-:W-:Y:S10]  /*52a0*/  ENDCOLLECTIVE ;  /* 0x000000000000791b */ /* 0x000ff40003800000 */
.L_x_106:
[----:B------:R-:W-:Y:S05]  /*52b0*/  BSYNC B0 ;  /* 0x0000000000007941 */ /* 0x000fea0003800000 */
.L_x_105:
[----:B------:R-:W-:Y:S05]  /*52c0*/  BRA `(.L_x_107) ;  /* 0xfffffff4008c7947 */ /* 0x000fea000383ffff */
.L_x_88:
[----:B0-----:R0:W1:Y:S02]  /*52d0*/  SYNCS.PHASECHK.TRANS64.TRYWAIT P0, [R7+URZ], R4 ;  /* 0x00000004070075a7 */ /* 0x001064000800017f */
[----:B-1----:R-:W-:Y:S05]  /*52e0*/  @!P0 NANOSLEEP.SYNCS 0x989680 ;  /* 0x009896800000895d */ /* 0x002fea0003900000 */
[----:B------:R-:W1:Y:S02]  /*52f0*/  @!P0 SYNCS.PHASECHK.TRANS64 P0, [R7+URZ], R4 ;  /* 0x00000004070085a7 */ /* 0x000e64000800007f */
[----:B-1----:R-:W-:Y:S05]  /*5300*/  @!P0 BRA `(.L_x_88) ;  /* 0xfffffffc00f08947 */ /* 0x002fea000383ffff */
[----:B------:R-:W-:Y:S05]  /*5310*/  BRA `(.L_x_108) ;  /* 0xfffffff400cc7947 */ /* 0x000fea000383ffff */
.L_x_89:
[----:B0-----:R0:W1:Y:S02]  /*5320*/  SYNCS.PHASECHK.TRANS64.TRYWAIT P0, [R8+URZ], R5 ;  /* 0x00000005080075a7 */ /* 0x001064000800017f */
[----:B-1----:R-:W-:Y:S05]  /*5330*/  @!P0 NANOSLEEP.SYNCS 0x989680 ;  /* 0x009896800000895d */ /* 0x002fea0003900000 */
[----:B------:R-:W1:Y:S02]  /*5340*/  @!P0 SYNCS.PHASECHK.TRANS64 P0, [R8+URZ], R5 ;  /* 0x00000005080085a7 */ /* 0x000e64000800007f */
[----:B-1----:R-:W-:Y:S05]  /*5350*/  @!P0 BRA `(.L_x_89) ;  /* 0xfffffffc00f08947 */ /* 0x002fea000383ffff */
[----:B------:R-:W-:Y:S05]  /*5360*/  BRA `(.L_x_109) ;  /* 0xfffffff400dc7947 */ /* 0x000fea000383ffff */
.L_x_90:
[----:B0-----:R0:W1:Y:S02]  /*5370*/  SYNCS.PHASECHK.TRANS64.TRYWAIT P0, [R9+URZ], R4 ;  /* 0x00000004090075a7 */ /* 0x001064000800017f */
[----:B-1----:R-:W-:Y:S05]  /*5380*/  @!P0 NANOSLEEP.SYNCS 0x989680 ;  /* 0x009896800000895d */ /* 0x002fea0003900000 */
[----:B------:R-:W1:Y:S02]  /*5390*/  @!P0 SYNCS.PHASECHK.TRANS64 P0, [R9+URZ], R4 ;  /* 0x00000004090085a7 */ /* 0x000e64000800007f */
[----:B-1----:R-:W-:Y:S05]  /*53a0*/  @!P0 BRA `(.L_x_90) ;  /* 0xfffffffc00f08947 */ /* 0x002fea000383ffff */
[----:B------:R-:W-:Y:S05]  /*53b0*/  BRA `(.L_x_110) ;  /* 0xfffffff400ec7947 */ /* 0x000fea000383ffff */
.L_x_91:
[----:B0-----:R0:W1:Y:S02]  /*53c0*/  SYNCS.PHASECHK.TRANS64.TRYWAIT P0, [R8+URZ], R5 ;  /* 0x00000005080075a7 */ /* 0x001064000800017f */
[----:B-1----:R-:W-:Y:S05]  /*53d0*/  @!P0 NANOSLEEP.SYNCS 0x989680 ;  /* 0x009896800000895d */ /* 0x002fea0003900000 */
[----:B------:R-:W1:Y:S02]  /*53e0*/  @!P0 SYNCS.PHASECHK.TRANS64 P0, [R8+URZ], R5 ;  /* 0x00000005080085a7 */ /* 0x000e64000800007f */
[----:B-1----:R-:W-:Y:S05]  /*53f0*/  @!P0 BRA `(.L_x_91) ;  /* 0xfffffffc00f08947 */ /* 0x002fea000383ffff */
[----:B------:R-:W-:Y:S05]  /*5400*/  BRA `(.L_x_111) ;  /* 0xfffffff400fc7947 */ /* 0x000fea000383ffff */
.L_x_92:
[----:B0-----:R0:W1:Y:S02]  /*5410*/  SYNCS.PHASECHK.TRANS64.TRYWAIT P0, [R9+URZ], R4 ;  /* 0x00000004090075a7 */ /* 0x001064000800017f */
[----:B-1----:R-:W-:Y:S05]  /*5420*/  @!P0 NANOSLEEP.SYNCS 0x989680 ;  /* 0x009896800000895d */ /* 0x002fea0003900000 */
[----:B------:R-:W1:Y:S02]  /*5430*/  @!P0 SYNCS.PHASECHK.TRANS64 P0, [R9+URZ], R4 ;  /* 0x00000004090085a7 */ /* 0x000e64000800007f */
[----:B-1----:R-:W-:Y:S05]  /*5440*/  @!P0 BRA `(.L_x_92) ;  /* 0xfffffffc00f08947 */ /* 0x002fea000383ffff */
[----:B------:R-:W-:Y:S05]  /*5450*/  BRA `(.L_x_112) ;  /* 0xfffffff8000c7947 */ /* 0x000fea000383ffff */
.L_x_93:
[----:B0-----:R0:W1:Y:S02]  /*5460*/  SYNCS.PHASECHK.TRANS64.TRYWAIT P0, [R8+URZ], R5 ;  /* 0x00000005080075a7 */ /* 0x001064000800017f */
[----:B-1----:R-:W-:Y:S05]  /*5470*/  @!P0 NANOSLEEP.SYNCS 0x989680 ;  /* 0x009896800000895d */ /* 0x002fea0003900000 */
[----:B------:R-:W1:Y:S02]  /*5480*/  @!P0 SYNCS.PHASECHK.TRANS64 P0, [R8+URZ], R5 ;  /* 0x00000005080085a7 */ /* 0x000e64000800007f */
[----:B-1----:R-:W-:Y:S05]  /*5490*/  @!P0 BRA `(.L_x_93) ;  /* 0xfffffffc00f08947 */ /* 0x002fea000383ffff */
[----:B------:R-:W-:Y:S05]  /*54a0*/  BRA `(.L_x_113) ;  /* 0xfffffff8001c7947 */ /* 0x000fea000383ffff */
.L_x_94:
[----:B0-----:R0:W1:Y:S02]  /*54b0*/  SYNCS.PHASECHK.TRANS64.TRYWAIT P0, [R9+URZ], R4 ;  /* 0x00000004090075a7 */ /* 0x001064000800017f */
[----:B-1----:R-:W-:Y:S05]  /*54c0*/  @!P0 NANOSLEEP.SYNCS 0x989680 ;  /* 0x009896800000895d */ /* 0x002fea0003900000 */
[----:B------:R-:W1:Y:S02]  /*54d0*/  @!P0 SYNCS.PHASECHK.TRANS64 P0, [R9+URZ], R4 ;  /* 0x00000004090085a7 */ /* 0x000e64000800007f */
[----:B-1----:R-:W-:Y:S05]  /*54e0*/  @!P0 BRA `(.L_x_94) ;  /* 0xfffffffc00f08947 */ /* 0x002fea000383ffff */
[----:B------:R-:W-:Y:S05]  /*54f0*/  BRA `(.L_x_114) ;  /* 0xfffffff8002c7947 */ /* 0x000fea000383ffff */
.L_x_95:
[----:B0-----:R0:W1:Y:S02]  /*5500*/  SYNCS.PHASECHK.TRANS64.TRYWAIT P0, [R8+URZ], R5 ;  /* 0x00000005080075a7 */ /* 0x001064000800017f */
[----:B-1----:R-:W-:Y:S05]  /*5510*/  @!P0 NANOSLEEP.SYNCS 0x989680 ;  /* 0x009896800000895d */ /* 0x002fea0003900000 */
[----:B------:R-:W1:Y:S02]  /*5520*/  @!P0 SYNCS.PHASECHK.TRANS64 P0, [R8+URZ], R5 ;  /* 0x00000005080085a7 */ /* 0x000e64000800007f */
[----:B-1----:R-:W-:Y:S05]  /*5530*/  @!P0 BRA `(.L_x_95) ;  /* 0xfffffffc00f08947 */ /* 0x002fea000383ffff */
[----:B------:R-:W-:Y:S05]  /*5540*/  BRA `(.L_x_115) ;  /* 0xfffffff8003c7947 */ /* 0x000fea000383ffff */
.L_x_96:
[----:B0-----:R0:W1:Y:S02]  /*5550*/  SYNCS.PHASECHK.TRANS64.TRYWAIT P0, [R9+URZ], R4 ;  /* 0x00000004090075a7 */ /* 0x001064000800017f */
[----:B-1----:R-:W-:Y:S05]  /*5560*/  @!P0 NANOSLEEP.SYNCS 0x989680 ;  /* 0x009896800000895d */ /* 0x002fea0003900000 */
[----:B------:R-:W1:Y:S02]  /*5570*/  @!P0 SYNCS.PHASECHK.TRANS64 P0, [R9+URZ], R4 ;  /* 0x00000004090085a7 */ /* 0x000e64000800007f */
[----:B-1----:R-:W-:Y:S05]  /*5580*/  @!P0 BRA `(.L_x_96) ;  /* 0xfffffffc00f08947 */ /* 0x002fea000383ffff */
[----:B------:R-:W-:Y:S05]  /*5590*/  BRA `(.L_x_116) ;  /* 0xfffffff8004c7947 */ /* 0x000fea000383ffff */
.L_x_97:
[----:B0-----:R0:W1:Y:S02]  /*55a0*/  SYNCS.PHASECHK.TRANS64.TRYWAIT P0, [R8+URZ], R5 ;  /* 0x00000005080075a7 */ /* 0x001064000800017f */
[----:B-1----:R-:W-:Y:S05]  /*55b0*/  @!P0 NANOSLEEP.SYNCS 0x989680 ;  /* 0x009896800000895d */ /* 0x002fea0003900000 */
[----:B------:R-:W1:Y:S02]  /*55c0*/  @!P0 SYNCS.PHASECHK.TRANS64 P0, [R8+URZ], R5 ;  /* 0x00000005080085a7 */ /* 0x000e64000800007f */
[----:B-1----:R-:W-:Y:S05]  /*55d0*/  @!P0 BRA `(.L_x_97) ;  /* 0xfffffffc00f08947 */ /* 0x002fea000383ffff */
[----:B------:R-:W-:Y:S05]  /*55e0*/  BRA `(.L_x_117) ;  /* 0xfffffff8005c7947 */ /* 0x000fea000383ffff */
.L_x_98:
[----:B0-----:R0:W1:Y:S02]  /*55f0*/  SYNCS.PHASECHK.TRANS64.TRYWAIT P0, [R9+URZ], R4 ;  /* 0x00000004090075a7 */ /* 0x001064000800017f */
[----:B-1----:R-:W-:Y:S05]  /*5600*/  @!P0 NANOSLEEP.SYNCS 0x989680 ;  /* 0x009896800000895d */ /* 0x002fea0003900000 */
[----:B------:R-:W1:Y:S02]  /*5610*/  @!P0 SYNCS.PHASECHK.TRANS64 P0, [R9+URZ], R4 ;  /* 0x00000004090085a7 */ /* 0x000e64000800007f */
[----:B-1----:R-:W-:Y:S05]  /*5620*/  @!P0 BRA `(.L_x_98) ;  /* 0xfffffffc00f08947 */ /* 0x002fea000383ffff */
[----:B------:R-:W-:Y:S05]  /*5630*/  BRA `(.L_x_118) ;  /* 0xfffffff8006c7947 */ /* 0x000fea000383ffff */
.L_x_99:
[----:B0-----:R0:W1:Y:S02]  /*5640*/  SYNCS.PHASECHK.TRANS64.TRYWAIT P0, [R6+URZ], R5 ;  /* 0x00000005060075a7 */ /* 0x001064000800017f */
[----:B-1----:R-:W-:Y:S05]  /*5650*/  @!P0 NANOSLEEP.SYNCS 0x989680 ;  /* 0x009896800000895d */ /* 0x002fea0003900000 */
[----:B------:R-:W1:Y:S02]  /*5660*/  @!P0 SYNCS.PHASECHK.TRANS64 P0, [R6+URZ], R5 ;  /* 0x00000005060085a7 */ /* 0x000e64000800007f */
[----:B-1----:R-:W-:Y:S05]  /*5670*/  @!P0 BRA `(.L_x_99) ;  /* 0xfffffffc00f08947 */ /* 0x002fea000383ffff */
[----:B------:R-:W-:Y:S05]  /*5680*/  BRA `(.L_x_119) ;  /* 0xfffffff800747947 */ /* 0x000fea000383ffff */
.L_x_120:
[----:B------:R-:W-:-:S00]  /*5690*/  BRA `(.L_x_120) ;  /* 0xfffffffc00fc7947 */ /* 0x000fc0000383ffff */
[----:B------:R-:W-:-:S00]  /*56a0*/  NOP ;  /* 0x0000000000007918 */ /* 0x000fc00000000000 */
        /* <DEDUP_REMOVED lines=13> */
.L_x_121:


//--------------------- .nv.global.init           --------------------------
	.section	.nv.global.init,"aw",@progbits
.nv.global.init:
	.type		$str$22,@object
	.size		$str$22,($str$23 - $str$22)
$str$22:
        /*0000*/ 	.byte	0x6b, 0x5f, 0x74, 0x69, 0x6c, 0x65, 0x5f, 0x63, 0x6f, 0x75, 0x6e, 0x74, 0x20, 0x3e, 0x3d, 0x20
        /*0010*/ 	.byte	0x31, 0x00
	.type		$str$23,@object
	.size		$str$23,(__unnamed_1 - $str$23)
$str$23:
        /*0012*/ 	.byte	0x2f, 0x74, 0x6d, 0x70, 0x2f, 0x63, 0x75, 0x74, 0x6c, 0x61, 0x73, 0x73, 0x5f, 0x73, 0x77, 0x65
        /*0022*/ 	.byte	0x65, 0x70, 0x5f, 0x73, 0x72, 0x63, 0x2f, 0x69, 0x6e, 0x63, 0x6c, 0x75, 0x64, 0x65, 0x2f, 0x63
        /*0032*/ 	.byte	0x75, 0x74, 0x6c, 0x61, 0x73, 0x73, 0x2f, 0x67, 0x65, 0x6d, 0x6d, 0x2f, 0x63, 0x6f, 0x6c, 0x6c
        /*0042*/ 	.byte	0x65, 0x63, 0x74, 0x69, 0x76, 0x65, 0x2f, 0x73, 0x6d, 0x39, 0x30, 0x5f, 0x6d, 0x6d, 0x61, 0x5f
        /*0052*/ 	.byte	0x74, 0x6d, 0x61, 0x5f, 0x67, 0x6d, 0x6d, 0x61, 0x5f, 0x73, 0x73, 0x5f, 0x77, 0x61, 0x72, 0x70
        /*0062*/ 	.byte	0x73, 0x70, 0x65, 0x63, 0x69, 0x61, 0x6c, 0x69, 0x7a, 0x65, 0x64, 0x2e, 0x68, 0x70, 0x70, 0x00
	.type		__unnamed_1,@object
	.size		__unnamed_1,(.L_0 - __unnamed_1)
__unnamed_1:
        /*0072*/ 	.byte	0x76, 0x6f, 0x69, 0x64, 0x20, 0x63, 0x75, 0x74, 0x6c, 0x61, 0x73, 0x73, 0x3a, 0x3a, 0x67, 0x65
        /* <DEDUP_REMOVED lines=171> */
        /*0b32*/ 	.byte	0x65, 0x3a, 0x3a, 0x69, 0x64, 0x65, 0x6e, 0x74, 0x69, 0x74, 0x79, 0x5d, 0x00
.L_0:


//--------------------- .nv.shared._ZN7cutlass13device_kernelINS_4gemm6kernel13GemmUniversalIN4cute5tupleIJiiiiEEENS1_10collective13CollectiveMmaINS1_34MainloopSm90TmaGmmaWarpSpecializedILi13ENS5_IJNS4_1CILi1EEESB_SB_EEENS1_35KernelTmaWarpSpecializedCooperativeEEENS5_IJNSA_ILi256EEENSA_ILi16EEENSA_ILi64EEEEEEaNS5_IJlSB_lEEEaSJ_NS4_8TiledMMAINS4_8MMA_AtomIJNS4_4SM904GMMA26MMA_64x16x32_S32S8S8_SS_TNEEEENS4_6LayoutINS5_IJNSA_ILi2EEESB_SB_EEENS5_IJSB_NSA_ILi0EEEST_EEEEENS5_IJNS4_10UnderscoreESW_SW_EEEEENS4_13SM90_TMA_LOADENS4_14ComposedLayoutINS4_7SwizzleILi2ELi4ELi3EEENS4_18smem_ptr_flag_bitsILi8EEENSQ_INS5_IJNSA_ILi8EEESH_EEENS5_IJSH_SB_EEEEEEEvNS4_8identityESZ_S19_vS1A_EENS_8epilogue10collective6detail29Sm90TmaWarpSpecializedAdapterINS1D_15DefaultEpilogueIaSJ_SJ_NS1C_6thread17LinearCombinationIaLi1EiiLNS1H_9ScaleType4KindE0ELNS_15FloatRoundStyleE2EaEENS1_15EpilogueDefaultEEEEEvvEEEEvNT_6ParamsE --------------------------
	.section	.nv.shared._ZN7cutlass13device_kernelINS_4gemm6kernel13GemmUniversalIN4cute5tupleIJiiiiEEENS1_10collective13CollectiveMmaINS1_34MainloopSm90TmaGmmaWarpSpecializedILi13ENS5_IJNS4_1CILi1EEESB_SB_EEENS1_35KernelTmaWarpSpecializedCooperativeEEENS5_IJNSA_ILi256EEENSA_ILi16EEENSA_ILi64EEEEEEaNS5_IJlSB_lEEEaSJ_NS4_8TiledMMAINS4_8MMA_AtomIJNS4_4SM904GMMA26MMA_64x16x32_S32S8S8_SS_TNEEEENS4_6LayoutINS5_IJNSA_ILi2EEESB_SB_EEENS5_IJSB_NSA_ILi0EEEST_EEEEENS5_IJNS4_10UnderscoreESW_SW_EEEEENS4_13SM90_TMA_LOADENS4_14ComposedLayoutINS4_7SwizzleILi2ELi4ELi3EEENS4_18smem_ptr_flag_bitsILi8EEENSQ_INS5_IJNSA_ILi8EEESH_EEENS5_IJSH_SB_EEEEEEEvNS4_8identityESZ_S19_vS1A_EENS_8epilogue10collective6detail29Sm90TmaWarpSpecializedAdapterINS1D_15DefaultEpilogueIaSJ_SJ_NS1C_6thread17LinearCombinationIaLi1EiiLNS1H_9ScaleType4KindE0ELNS_15FloatRoundStyleE2EaEENS1_15EpilogueDefaultEEEEEvvEEEEvNT_6ParamsE,"aw",@nobits
	.sectionflags	@""
	.align	16
	.zero		1024


//--------------------- .nv.shared.reserved.0     --------------------------
	.section	.nv.shared.reserved.0,"aw",@nobits
	.weak		__nv_reservedSMEM_offset_0_alias
	.size		__nv_reservedSMEM_offset_0_alias, 0, 0
	.other		__nv_reservedSMEM_offset_0_alias,@"STO_CUDA_RESERVED_SHARED STV_DEFAULT"
__nv_reservedSMEM_offset_0_alias:
	.zero		0


//--------------------- .nv.global                --------------------------
	.section	.nv.global,"aw",@nobits
.nv.global:
	.type		_ZN39_INTERNAL_245870b7_4_k_cu_60db9caa_44694cute1_E,@object
	.size		_ZN39_INTERNAL_245870b7_4_k_cu_60db9caa_44694cute1_E,(_ZN39_INTERNAL_245870b7_4_k_cu_60db9caa_44694cuda3std3__45__cpo6cbeginE - _ZN39_INTERNAL_245870b7_4_k_cu_60db9caa_44694cute1_E)
_ZN39_INTERNAL_245870b7_4_k_cu_60db9caa_44694cute1_E:
	.zero		1
	.type		_ZN39_INTERNAL_245870b7_4_k_cu_60db9caa_44694cuda3std3__45__cpo6cbeginE,@object
	.size		_ZN39_INTERNAL_245870b7_4_k_cu_60db9caa_44694cuda3std3__45__cpo6cbeginE,(_ZN39_INTERNAL_245870b7_4_k_cu_60db9caa_44694cuda3std3__48in_placeE - _ZN39_INTERNAL_245870b7_4_k_cu_60db9caa_44694cuda3std3__45__cpo6cbeginE)
_ZN39_INTERNAL_245870b7_4_k_cu_60db9caa_44694cuda3std3__45__cpo6cbeginE:
	.zero		1
	.type		_ZN39_INTERNAL_245870b7_4_k_cu_60db9caa_44694cuda3std3__48in_placeE,@object
	.size		_ZN39_INTERNAL_245870b7_4_k_cu_60db9caa_44694cuda3std3__48in_placeE,(_ZN39_INTERNAL_245870b7_4_k_cu_60db9caa_44694cuda3std6ranges3__45__cpo9iter_moveE - _ZN39_INTERNAL_245870b7_4_k_cu_60db9caa_44694cuda3std3__48in_placeE)
_ZN39_INTERNAL_245870b7_4_k_cu_60db9caa_44694cuda3std3__48in_placeE:
	.zero		1
	.type		_ZN39_INTERNAL_245870b7_4_k_cu_60db9caa_44694cuda3std6ranges3__45__cpo9iter_moveE,@object
	.size		_ZN39_INTERNAL_245870b7_4_k_cu_60db9caa_44694cuda3std6ranges3__45__cpo9iter_moveE,(_ZN39_INTERNAL_245870b7_4_k_cu_60db9caa_44694cuda3std3__45__cpo5beginE - _ZN39_INTERNAL_245870b7_4_k_cu_60db9caa_44694cuda3std6ranges3__45__cpo9iter_moveE)
_ZN39_INTERNAL_245870b7_4_k_cu_60db9caa_44694cuda3std6ranges3__45__cpo9iter_moveE:
	.zero		1
	.type		_ZN39_INTERNAL_245870b7_4_k_cu_60db9caa_44694cuda3std3__45__cpo5beginE,@object
	.size		_ZN39_INTERNAL_245870b7_4_k_cu_60db9caa_44694cuda3std3__45__cpo5beginE,(_ZN39_INTERNAL_245870b7_4_k_cu_60db9caa_44694cuda3std3__441_GLOBAL__N__245870b7_4_k_cu_60db9caa_44696ignoreE - _ZN39_INTERNAL_245870b7_4_k_cu_60db9caa_44694cuda3std3__45__cpo5beginE)
_ZN39_INTERNAL_245870b7_4_k_cu_60db9caa_44694cuda3std3__45__cpo5beginE:
	.zero		1
	.type		_ZN39_INTERNAL_245870b7_4_k_cu_60db9caa_44694cuda3std3__441_GLOBAL__N__245870b7_4_k_cu_60db9caa_44696ignoreE,@object
	.size		_ZN39_INTERNAL_245870b7_4_k_cu_60db9caa_44694cuda3std3__441_GLOBAL__N__245870b7_4_k_cu_60db9caa_44696ignoreE,(_ZN39_INTERNAL_245870b7_4_k_cu_60db9caa_44694cute7productE - _ZN39_INTERNAL_245870b7_4_k_cu_60db9caa_44694cuda3std3__441_GLOBAL__N__245870b7_4_k_cu_60db9caa_44696ignoreE)
_ZN39_INTERNAL_245870b7_4_k_cu_60db9caa_44694cuda3std3__441_GLOBAL__N__245870b7_4_k_cu_60db9caa_44696ignoreE:
	.zero		1
	.type		_ZN39_INTERNAL_245870b7_4_k_cu_60db9caa_44694cute7productE,@object
	.size		_ZN39_INTERNAL_245870b7_4_k_cu_60db9caa_44694cute7productE,(_ZN39_INTERNAL_245870b7_4_k_cu_60db9caa_44694cuda3std3__45__cpo3endE - _ZN39_INTERNAL_245870b7_4_k_cu_60db9caa_44694cute7productE)
_ZN39_INTERNAL_245870b7_4_k_cu_60db9caa_44694cute7productE:
	.zero		1
	.type		_ZN39_INTERNAL_245870b7_4_k_cu_60db9caa_44694cuda3std3__45__cpo3endE,@object
	.size		_ZN39_INTERNAL_245870b7_4_k_cu_60db9caa_44694cuda3std3__45__cpo3endE,(_ZN39_INTERNAL_245870b7_4_k_cu_60db9caa_44694cuda3std3__419piecewise_constructE - _ZN39_INTERNAL_245870b7_4_k_cu_60db9caa_44694cuda3std3__45__cpo3endE)
_ZN39_INTERNAL_245870b7_4_k_cu_60db9caa_44694cuda3std3__45__cpo3endE:
	.zero		1
	.type		_ZN39_INTERNAL_245870b7_4_k_cu_60db9caa_44694cuda3std3__419piecewise_constructE,@object
	.size		_ZN39_INTERNAL_245870b7_4_k_cu_60db9caa_44694cuda3std3__419piecewise_constructE,(_ZN39_INTERNAL_245870b7_4_k_cu_60db9caa_44694cuda3std3__45__cpo4cendE - _ZN39_INTERNAL_245870b7_4_k_cu_60db9caa_44694cuda3std3__419piecewise_constructE)
_ZN39_INTERNAL_245870b7_4_k_cu_60db9caa_44694cuda3std3__419piecewise_constructE:
	.zero		1
	.type		_ZN39_INTERNAL_245870b7_4_k_cu_60db9caa_44694cuda3std3__45__cpo4cendE,@object
	.size		_ZN39_INTERNAL_245870b7_4_k_cu_60db9caa_44694cuda3std3__45__cpo4cendE,(_ZN39_INTERNAL_245870b7_4_k_cu_60db9caa_44694cuda3std6ranges3__45__cpo4swapE - _ZN39_INTERNAL_245870b7_4_k_cu_60db9caa_44694cuda3std3__45__cpo4cendE)
_ZN39_INTERNAL_245870b7_4_k_cu_60db9caa_44694cuda3std3__45__cpo4cendE:
	.zero		1
	.type		_ZN39_INTERNAL_245870b7_4_k_cu_60db9caa_44694cuda3std6ranges3__45__cpo4swapE,@object
	.size		_ZN39_INTERNAL_245870b7_4_k_cu_60db9caa_44694cuda3std6ranges3__45__cpo4swapE,(.L_8 - _ZN39_INTERNAL_245870b7_4_k_cu_60db9caa_44694cuda3std6ranges3__45__cpo4swapE)
_ZN39_INTERNAL_245870b7_4_k_cu_60db9caa_44694cuda3std6ranges3__45__cpo4swapE:
	.zero		1
.L_8:


//--------------------- .nv.constant0._ZN7cutlass13device_kernelINS_4gemm6kernel13GemmUniversalIN4cute5tupleIJiiiiEEENS1_10collective13CollectiveMmaINS1_34MainloopSm90TmaGmmaWarpSpecializedILi13ENS5_IJNS4_1CILi1EEESB_SB_EEENS1_35KernelTmaWarpSpecializedCooperativeEEENS5_IJNSA_ILi256EEENSA_ILi16EEENSA_ILi64EEEEEEaNS5_IJlSB_lEEEaSJ_NS4_8TiledMMAINS4_8MMA_AtomIJNS4_4SM904GMMA26MMA_64x16x32_S32S8S8_SS_TNEEEENS4_6LayoutINS5_IJNSA_ILi2EEESB_SB_EEENS5_IJSB_NSA_ILi0EEEST_EEEEENS5_IJNS4_10UnderscoreESW_SW_EEEEENS4_13SM90_TMA_LOADENS4_14ComposedLayoutINS4_7SwizzleILi2ELi4ELi3EEENS4_18smem_ptr_flag_bitsILi8EEENSQ_INS5_IJNSA_ILi8EEESH_EEENS5_IJSH_SB_EEEEEEEvNS4_8identityESZ_S19_vS1A_EENS_8epilogue10collective6detail29Sm90TmaWarpSpecializedAdapterINS1D_15DefaultEpilogueIaSJ_SJ_NS1C_6thread17LinearCombinationIaLi1EiiLNS1H_9ScaleType4KindE0ELNS_15FloatRoundStyleE2EaEENS1_15EpilogueDefaultEEEEEvvEEEEvNT_6ParamsE --------------------------
	.section	.nv.constant0._ZN7cutlass13device_kernelINS_4gemm6kernel13GemmUniversalIN4cute5tupleIJiiiiEEENS1_10collective13CollectiveMmaINS1_34MainloopSm90TmaGmmaWarpSpecializedILi13ENS5_IJNS4_1CILi1EEESB_SB_EEENS1_35KernelTmaWarpSpecializedCooperativeEEENS5_IJNSA_ILi256EEENSA_ILi16EEENSA_ILi64EEEEEEaNS5_IJlSB_lEEEaSJ_NS4_8TiledMMAINS4_8MMA_AtomIJNS4_4SM904GMMA26MMA_64x16x32_S32S8S8_SS_TNEEEENS4_6LayoutINS5_IJNSA_ILi2EEESB_SB_EEENS5_IJSB_NSA_ILi0EEEST_EEEEENS5_IJNS4_10UnderscoreESW_SW_EEEEENS4_13SM90_TMA_LOADENS4_14ComposedLayoutINS4_7SwizzleILi2ELi4ELi3EEENS4_18smem_ptr_flag_bitsILi8EEENSQ_INS5_IJNSA_ILi8EEESH_EEENS5_IJSH_SB_EEEEEEEvNS4_8identityESZ_S19_vS1A_EENS_8epilogue10collective6detail29Sm90TmaWarpSpecializedAdapterINS1D_15DefaultEpilogueIaSJ_SJ_NS1C_6thread17LinearCombinationIaLi1EiiLNS1H_9ScaleType4KindE0ELNS_15FloatRoundStyleE2EaEENS1_15EpilogueDefaultEEEEEvvEEEEvNT_6ParamsE,"a",@progbits
	.sectionflags	@""
	.align	4
.nv.constant0._ZN7cutlass13device_kernelINS_4gemm6kernel13GemmUniversalIN4cute5tupleIJiiiiEEENS1_10collective13CollectiveMmaINS1_34MainloopSm90TmaGmmaWarpSpecializedILi13ENS5_IJNS4_1CILi1EEESB_SB_EEENS1_35KernelTmaWarpSpecializedCooperativeEEENS5_IJNSA_ILi256EEENSA_ILi16EEENSA_ILi64EEEEEEaNS5_IJlSB_lEEEaSJ_NS4_8TiledMMAINS4_8MMA_AtomIJNS4_4SM904GMMA26MMA_64x16x32_S32S8S8_SS_TNEEEENS4_6LayoutINS5_IJNSA_ILi2EEESB_SB_EEENS5_IJSB_NSA_ILi0EEEST_EEEEENS5_IJNS4_10UnderscoreESW_SW_EEEEENS4_13SM90_TMA_LOADENS4_14ComposedLayoutINS4_7SwizzleILi2ELi4ELi3EEENS4_18smem_ptr_flag_bitsILi8EEENSQ_INS5_IJNSA_ILi8EEESH_EEENS5_IJSH_SB_EEEEEEEvNS4_8identityESZ_S19_vS1A_EENS_8epilogue10collective6detail29Sm90TmaWarpSpecializedAdapterINS1D_15DefaultEpilogueIaSJ_SJ_NS1C_6thread17LinearCombinationIaLi1EiiLNS1H_9ScaleType4KindE0ELNS_15FloatRoundStyleE2EaEENS1_15EpilogueDefaultEEEEEvvEEEEvNT_6ParamsE:
	.zero		1664


//--------------------- SYMBOLS --------------------------

	.type		.nv.reservedSmem.offset0,@object
	.size		.nv.reservedSmem.offset0,0x4
	.type		__assertfail,@function
